//
// Generated by NVIDIA NVVM Compiler
//
// Compiler Build ID: CL-36424714
// Cuda compilation tools, release 13.0, V13.0.88
// Based on NVVM 20.0.0
//

.version 9.0
.target sm_100
.address_size 64

	// .globl	my_kernel_kernel0
// _ZZ17my_kernel_kernel0E18PaddedInput_shared has been demoted
// _ZZ17my_kernel_kernel0E18placeholder_shared has been demoted

.visible .entry my_kernel_kernel0(
	.param .u64 .ptr .align 1 my_kernel_kernel0_param_0,
	.param .u64 .ptr .align 1 my_kernel_kernel0_param_1,
	.param .u64 .ptr .align 1 my_kernel_kernel0_param_2,
	.param .u64 .ptr .align 1 my_kernel_kernel0_param_3,
	.param .u64 .ptr .align 1 my_kernel_kernel0_param_4,
	.param .u64 .ptr .align 1 my_kernel_kernel0_param_5
)
{
	.local .align 16 .b8 	__local_depot0[1024];
	.reg .b64 	%SP;
	.reg .b64 	%SPL;
	.reg .pred 	%p<67>;
	.reg .b16 	%rs<103>;
	.reg .b32 	%r<267>;
	.reg .b32 	%f<510>;
	.reg .b64 	%rd<85>;
	// demoted variable
	.shared .align 4 .b8 _ZZ17my_kernel_kernel0E18PaddedInput_shared[2560];
	// demoted variable
	.shared .align 4 .b8 _ZZ17my_kernel_kernel0E18placeholder_shared[384];
	mov.u64 	%SPL, __local_depot0;
	ld.param.u64 	%rd19, [my_kernel_kernel0_param_0];
	ld.param.u64 	%rd20, [my_kernel_kernel0_param_1];
	cvta.to.global.u64 	%rd1, %rd19;
	cvta.to.global.u64 	%rd2, %rd20;
	add.u64 	%rd3, %SPL, 0;
	mov.f32 	%f35, 0f00000000;
	st.local.v4.f32 	[%rd3], {%f35, %f35, %f35, %f35};
	st.local.v4.f32 	[%rd3+512], {%f35, %f35, %f35, %f35};
	add.s64 	%rd82, %rd3, 528;
	st.local.v4.f32 	[%rd3+16], {%f35, %f35, %f35, %f35};
	st.local.v4.f32 	[%rd3+528], {%f35, %f35, %f35, %f35};
	st.local.v4.f32 	[%rd3+32], {%f35, %f35, %f35, %f35};
	st.local.v4.f32 	[%rd3+544], {%f35, %f35, %f35, %f35};
	st.local.v4.f32 	[%rd3+48], {%f35, %f35, %f35, %f35};
	st.local.v4.f32 	[%rd3+560], {%f35, %f35, %f35, %f35};
	st.local.v4.f32 	[%rd3+64], {%f35, %f35, %f35, %f35};
	st.local.v4.f32 	[%rd3+576], {%f35, %f35, %f35, %f35};
	st.local.v4.f32 	[%rd3+80], {%f35, %f35, %f35, %f35};
	st.local.v4.f32 	[%rd3+592], {%f35, %f35, %f35, %f35};
	st.local.v4.f32 	[%rd3+96], {%f35, %f35, %f35, %f35};
	st.local.v4.f32 	[%rd3+608], {%f35, %f35, %f35, %f35};
	st.local.v4.f32 	[%rd3+112], {%f35, %f35, %f35, %f35};
	st.local.v4.f32 	[%rd3+624], {%f35, %f35, %f35, %f35};
	st.local.v4.f32 	[%rd3+128], {%f35, %f35, %f35, %f35};
	st.local.v4.f32 	[%rd3+640], {%f35, %f35, %f35, %f35};
	st.local.v4.f32 	[%rd3+144], {%f35, %f35, %f35, %f35};
	st.local.v4.f32 	[%rd3+656], {%f35, %f35, %f35, %f35};
	st.local.v4.f32 	[%rd3+160], {%f35, %f35, %f35, %f35};
	st.local.v4.f32 	[%rd3+672], {%f35, %f35, %f35, %f35};
	st.local.v4.f32 	[%rd3+176], {%f35, %f35, %f35, %f35};
	st.local.v4.f32 	[%rd3+688], {%f35, %f35, %f35, %f35};
	st.local.v4.f32 	[%rd3+192], {%f35, %f35, %f35, %f35};
	st.local.v4.f32 	[%rd3+704], {%f35, %f35, %f35, %f35};
	st.local.v4.f32 	[%rd3+208], {%f35, %f35, %f35, %f35};
	st.local.v4.f32 	[%rd3+720], {%f35, %f35, %f35, %f35};
	st.local.v4.f32 	[%rd3+224], {%f35, %f35, %f35, %f35};
	st.local.v4.f32 	[%rd3+736], {%f35, %f35, %f35, %f35};
	st.local.v4.f32 	[%rd3+240], {%f35, %f35, %f35, %f35};
	st.local.v4.f32 	[%rd3+752], {%f35, %f35, %f35, %f35};
	st.local.v4.f32 	[%rd3+256], {%f35, %f35, %f35, %f35};
	st.local.v4.f32 	[%rd3+768], {%f35, %f35, %f35, %f35};
	st.local.v4.f32 	[%rd3+272], {%f35, %f35, %f35, %f35};
	st.local.v4.f32 	[%rd3+784], {%f35, %f35, %f35, %f35};
	st.local.v4.f32 	[%rd3+288], {%f35, %f35, %f35, %f35};
	st.local.v4.f32 	[%rd3+800], {%f35, %f35, %f35, %f35};
	st.local.v4.f32 	[%rd3+304], {%f35, %f35, %f35, %f35};
	st.local.v4.f32 	[%rd3+816], {%f35, %f35, %f35, %f35};
	st.local.v4.f32 	[%rd3+320], {%f35, %f35, %f35, %f35};
	st.local.v4.f32 	[%rd3+832], {%f35, %f35, %f35, %f35};
	st.local.v4.f32 	[%rd3+336], {%f35, %f35, %f35, %f35};
	st.local.v4.f32 	[%rd3+848], {%f35, %f35, %f35, %f35};
	st.local.v4.f32 	[%rd3+352], {%f35, %f35, %f35, %f35};
	st.local.v4.f32 	[%rd3+864], {%f35, %f35, %f35, %f35};
	st.local.v4.f32 	[%rd3+368], {%f35, %f35, %f35, %f35};
	st.local.v4.f32 	[%rd3+880], {%f35, %f35, %f35, %f35};
	st.local.v4.f32 	[%rd3+384], {%f35, %f35, %f35, %f35};
	st.local.v4.f32 	[%rd3+896], {%f35, %f35, %f35, %f35};
	st.local.v4.f32 	[%rd3+400], {%f35, %f35, %f35, %f35};
	st.local.v4.f32 	[%rd3+912], {%f35, %f35, %f35, %f35};
	st.local.v4.f32 	[%rd3+416], {%f35, %f35, %f35, %f35};
	st.local.v4.f32 	[%rd3+928], {%f35, %f35, %f35, %f35};
	st.local.v4.f32 	[%rd3+432], {%f35, %f35, %f35, %f35};
	st.local.v4.f32 	[%rd3+944], {%f35, %f35, %f35, %f35};
	st.local.v4.f32 	[%rd3+448], {%f35, %f35, %f35, %f35};
	st.local.v4.f32 	[%rd3+960], {%f35, %f35, %f35, %f35};
	st.local.v4.f32 	[%rd3+464], {%f35, %f35, %f35, %f35};
	st.local.v4.f32 	[%rd3+976], {%f35, %f35, %f35, %f35};
	st.local.v4.f32 	[%rd3+480], {%f35, %f35, %f35, %f35};
	st.local.v4.f32 	[%rd3+992], {%f35, %f35, %f35, %f35};
	st.local.v4.f32 	[%rd3+496], {%f35, %f35, %f35, %f35};
	st.local.v4.f32 	[%rd3+1008], {%f35, %f35, %f35, %f35};
	mov.u32 	%r1, %tid.x;
	mul.lo.s32 	%r2, %r1, 18;
	mov.u32 	%r74, %ctaid.x;
	shr.u32 	%r75, %r74, 1;
	and.b32  	%r3, %r75, 1073741820;
	shl.b32 	%r76, %r74, 3;
	and.b32  	%r77, %r76, 48;
	shl.b32 	%r78, %r74, 14;
	and.b32  	%r4, %r78, 2147352576;
	shl.b32 	%r79, %r74, 12;
	and.b32  	%r5, %r79, 24576;
	or.b32  	%r80, %r4, %r5;
	add.s32 	%r6, %r80, -33344;
	shl.b32 	%r81, %r74, 5;
	and.b32  	%r7, %r81, 32;
	shl.b32 	%r82, %r1, 2;
	mov.u32 	%r83, _ZZ17my_kernel_kernel0E18placeholder_shared;
	add.s32 	%r8, %r83, %r82;
	shr.u32 	%r84, %r1, 4;
	mul.lo.s32 	%r9, %r84, 160;
	add.s32 	%r10, %r77, -1;
	and.b32  	%r85, %r82, 60;
	add.s32 	%r11, %r83, %r85;
	xor.b32  	%r12, %r77, 63;
	cvt.u16.u32 	%rs25, %r1;
	mul.lo.s16 	%rs1, %rs25, 18;
	mul.lo.s16 	%rs2, %rs25, 1152;
	mov.u32 	%r86, _ZZ17my_kernel_kernel0E18PaddedInput_shared;
	mad.lo.s32 	%r87, %r1, 72, %r86;
	add.s32 	%r13, %r87, 4;
	mov.b32 	%r248, 0;
	add.s16 	%rs3, %rs2, 64;
$L__BB0_1:
	mul.lo.s32 	%r15, %r248, 36864;
	shl.b32 	%r89, %r1, 7;
	or.b32  	%r90, %r89, %r1;
	and.b32  	%r91, %r90, 127007;
	add.s32 	%r92, %r91, %r7;
	add.s32 	%r16, %r92, %r15;
	mov.b32 	%r249, 0;
$L__BB0_2:
	add.s16 	%rs102, %rs1, 1;
	bar.sync 	0;
	add.s32 	%r18, %r6, %r249;
	mov.b32 	%r252, 4;
	mov.u32 	%r250, %r13;
	mov.u16 	%rs99, %rs1;
	mov.u16 	%rs100, %rs2;
	mov.u32 	%r251, %r2;
	mov.u16 	%rs101, %rs3;
$L__BB0_3:
	setp.gt.u32 	%p1, %r1, 35;
	mul.hi.u16 	%rs26, %rs102, -13107;
	shr.u16 	%rs9, %rs26, 7;
	shr.u16 	%rs10, %rs26, 3;
	mul.hi.u16 	%rs27, %rs99, -13107;
	shr.u16 	%rs11, %rs27, 3;
	mul.lo.s16 	%rs12, %rs11, 640;
	setp.gt.u32 	%p2, %r251, 639;
	or.pred  	%p3, %p1, %p2;
	mov.f32 	%f504, 0f00000000;
	@%p3 bra 	$L__BB0_9;
	add.s16 	%rs28, %rs102, -1;
	mul.hi.u16 	%rs29, %rs28, -13107;
	shr.u16 	%rs30, %rs29, 7;
	cvt.u32.u16 	%r22, %rs30;
	add.s32 	%r94, %r3, %r22;
	or.b32  	%r96, %r94, %r248;
	setp.eq.s32 	%p4, %r96, 0;
	add.s32 	%r97, %r94, %r248;
	setp.gt.u32 	%p5, %r97, 128;
	or.pred  	%p6, %p4, %p5;
	@%p6 bra 	$L__BB0_8;
	mul.hi.u16 	%rs31, %rs99, -13107;
	shr.u16 	%rs32, %rs31, 7;
	mad.lo.s16 	%rs33, %rs32, -160, %rs102;
	mad.lo.s16 	%rs34, %rs33, 205, -205;
	shr.u16 	%rs35, %rs34, 11;
	cvt.u32.u16 	%r23, %rs35;
	add.s32 	%r98, %r10, %r23;
	setp.gt.u32 	%p7, %r98, 63;
	@%p7 bra 	$L__BB0_8;
	mad.lo.s16 	%rs36, %rs11, -10, %rs102;
	add.s16 	%rs37, %rs36, -2;
	setp.gt.u16 	%p8, %rs37, 7;
	@%p8 bra 	$L__BB0_8;
	add.s32 	%r99, %r248, %r22;
	shl.b32 	%r100, %r99, 15;
	shl.b32 	%r101, %r23, 9;
	sub.s16 	%rs38, %rs100, %rs12;
	cvt.u32.u16 	%r102, %rs38;
	add.s32 	%r103, %r18, %r102;
	add.s32 	%r104, %r103, %r100;
	add.s32 	%r105, %r104, %r101;
	mul.wide.s32 	%rd22, %r105, 4;
	add.s64 	%rd23, %rd1, %rd22;
	ld.global.nc.f32 	%f504, [%rd23];
$L__BB0_8:
	st.shared.f32 	[%r250+-4], %f504;
$L__BB0_9:
	setp.gt.u32 	%p10, %r251, 638;
	or.pred  	%p11, %p1, %p10;
	mov.f32 	%f505, 0f00000000;
	@%p11 bra 	$L__BB0_15;
	cvt.u32.u16 	%r24, %rs9;
	add.s32 	%r106, %r3, %r24;
	or.b32  	%r108, %r106, %r248;
	setp.eq.s32 	%p12, %r108, 0;
	add.s32 	%r109, %r106, %r248;
	setp.gt.u32 	%p13, %r109, 128;
	or.pred  	%p14, %p12, %p13;
	@%p14 bra 	$L__BB0_14;
	mad.lo.s16 	%rs39, %rs9, -160, %rs102;
	mul.lo.s16 	%rs40, %rs39, 205;
	shr.u16 	%rs41, %rs40, 11;
	cvt.u32.u16 	%r25, %rs41;
	add.s32 	%r110, %r10, %r25;
	setp.gt.u32 	%p15, %r110, 63;
	@%p15 bra 	$L__BB0_14;
	mad.lo.s16 	%rs42, %rs10, -10, %rs102;
	setp.gt.u16 	%p16, %rs42, 8;
	@%p16 bra 	$L__BB0_14;
	add.s32 	%r111, %r248, %r24;
	shl.b32 	%r112, %r111, 15;
	shl.b32 	%r113, %r25, 9;
	mul.lo.s16 	%rs43, %rs10, 640;
	sub.s16 	%rs44, %rs101, %rs43;
	cvt.u32.u16 	%r114, %rs44;
	add.s32 	%r115, %r18, %r114;
	add.s32 	%r116, %r115, %r112;
	add.s32 	%r117, %r116, %r113;
	mul.wide.s32 	%rd24, %r117, 4;
	add.s64 	%rd25, %rd1, %rd24;
	ld.global.nc.f32 	%f505, [%rd25];
$L__BB0_14:
	st.shared.f32 	[%r250], %f505;
$L__BB0_15:
	add.s32 	%r252, %r252, 8;
	add.s16 	%rs102, %rs102, 2;
	add.s16 	%rs101, %rs101, 128;
	add.s32 	%r251, %r251, 2;
	add.s16 	%rs100, %rs100, 128;
	add.s16 	%rs99, %rs99, 2;
	add.s32 	%r250, %r250, 8;
	setp.ne.s32 	%p17, %r252, 76;
	@%p17 bra 	$L__BB0_3;
	setp.gt.u32 	%p18, %r1, 31;
	shl.b32 	%r29, %r249, 6;
	add.s32 	%r118, %r16, %r29;
	mul.wide.u32 	%rd26, %r118, 4;
	add.s64 	%rd27, %rd2, %rd26;
	ld.global.nc.f32 	%f42, [%rd27];
	st.shared.f32 	[%r8], %f42;
	@%p18 bra 	$L__BB0_18;
	add.s32 	%r119, %r1, %r7;
	add.s32 	%r120, %r119, %r15;
	add.s32 	%r121, %r120, %r29;
	mul.wide.u32 	%rd28, %r121, 4;
	add.s64 	%rd29, %rd2, %rd28;
	ld.global.nc.f32 	%f43, [%rd29+32768];
	st.shared.f32 	[%r8+256], %f43;
$L__BB0_18:
	bar.sync 	0;
	ld.shared.f32 	%f5, [%r11];
	ld.shared.f32 	%f6, [%r11+64];
	mov.b32 	%r253, 0;
$L__BB0_19:
	shl.b32 	%r123, %r253, 3;
	mul.wide.u32 	%rd30, %r123, 4;
	add.s64 	%rd31, %rd3, %rd30;
	ld.local.v4.f32 	{%f44, %f45, %f46, %f47}, [%rd31];
	mad.lo.s32 	%r124, %r253, 10, %r9;
	shl.b32 	%r125, %r124, 2;
	mov.u32 	%r126, _ZZ17my_kernel_kernel0E18PaddedInput_shared;
	add.s32 	%r127, %r126, %r125;
	ld.shared.f32 	%f48, [%r127];
	fma.rn.f32 	%f49, %f48, %f5, %f44;
	ld.local.v4.f32 	{%f50, %f51, %f52, %f53}, [%rd31+512];
	fma.rn.f32 	%f54, %f48, %f6, %f50;
	ld.shared.f32 	%f55, [%r127+4];
	fma.rn.f32 	%f56, %f55, %f5, %f45;
	fma.rn.f32 	%f57, %f55, %f6, %f51;
	ld.shared.f32 	%f58, [%r127+8];
	fma.rn.f32 	%f59, %f58, %f5, %f46;
	fma.rn.f32 	%f60, %f58, %f6, %f52;
	ld.shared.f32 	%f61, [%r127+12];
	fma.rn.f32 	%f62, %f61, %f5, %f47;
	st.local.v4.f32 	[%rd31], {%f49, %f56, %f59, %f62};
	fma.rn.f32 	%f63, %f61, %f6, %f53;
	st.local.v4.f32 	[%rd31+512], {%f54, %f57, %f60, %f63};
	ld.local.v4.f32 	{%f64, %f65, %f66, %f67}, [%rd31+16];
	ld.shared.f32 	%f68, [%r127+16];
	fma.rn.f32 	%f69, %f68, %f5, %f64;
	ld.local.v4.f32 	{%f70, %f71, %f72, %f73}, [%rd31+528];
	fma.rn.f32 	%f74, %f68, %f6, %f70;
	ld.shared.f32 	%f75, [%r127+20];
	fma.rn.f32 	%f76, %f75, %f5, %f65;
	fma.rn.f32 	%f77, %f75, %f6, %f71;
	ld.shared.f32 	%f78, [%r127+24];
	fma.rn.f32 	%f79, %f78, %f5, %f66;
	fma.rn.f32 	%f80, %f78, %f6, %f72;
	ld.shared.f32 	%f81, [%r127+28];
	fma.rn.f32 	%f82, %f81, %f5, %f67;
	st.local.v4.f32 	[%rd31+16], {%f69, %f76, %f79, %f82};
	fma.rn.f32 	%f83, %f81, %f6, %f73;
	st.local.v4.f32 	[%rd31+528], {%f74, %f77, %f80, %f83};
	add.s32 	%r253, %r253, 1;
	setp.ne.s32 	%p19, %r253, 16;
	@%p19 bra 	$L__BB0_19;
	ld.shared.f32 	%f7, [%r11+128];
	ld.shared.f32 	%f8, [%r11+192];
	mov.b32 	%r254, 0;
$L__BB0_21:
	shl.b32 	%r129, %r254, 3;
	mul.wide.u32 	%rd32, %r129, 4;
	add.s64 	%rd33, %rd3, %rd32;
	ld.local.v4.f32 	{%f84, %f85, %f86, %f87}, [%rd33];
	mad.lo.s32 	%r130, %r254, 10, %r9;
	shl.b32 	%r131, %r130, 2;
	mov.u32 	%r132, _ZZ17my_kernel_kernel0E18PaddedInput_shared;
	add.s32 	%r133, %r132, %r131;
	ld.shared.f32 	%f88, [%r133+4];
	fma.rn.f32 	%f89, %f88, %f7, %f84;
	ld.local.v4.f32 	{%f90, %f91, %f92, %f93}, [%rd33+512];
	fma.rn.f32 	%f94, %f88, %f8, %f90;
	ld.shared.f32 	%f95, [%r133+8];
	fma.rn.f32 	%f96, %f95, %f7, %f85;
	fma.rn.f32 	%f97, %f95, %f8, %f91;
	ld.shared.f32 	%f98, [%r133+12];
	fma.rn.f32 	%f99, %f98, %f7, %f86;
	fma.rn.f32 	%f100, %f98, %f8, %f92;
	ld.shared.f32 	%f101, [%r133+16];
	fma.rn.f32 	%f102, %f101, %f7, %f87;
	st.local.v4.f32 	[%rd33], {%f89, %f96, %f99, %f102};
	fma.rn.f32 	%f103, %f101, %f8, %f93;
	st.local.v4.f32 	[%rd33+512], {%f94, %f97, %f100, %f103};
	ld.local.v4.f32 	{%f104, %f105, %f106, %f107}, [%rd33+16];
	ld.shared.f32 	%f108, [%r133+20];
	fma.rn.f32 	%f109, %f108, %f7, %f104;
	ld.local.v4.f32 	{%f110, %f111, %f112, %f113}, [%rd33+528];
	fma.rn.f32 	%f114, %f108, %f8, %f110;
	ld.shared.f32 	%f115, [%r133+24];
	fma.rn.f32 	%f116, %f115, %f7, %f105;
	fma.rn.f32 	%f117, %f115, %f8, %f111;
	ld.shared.f32 	%f118, [%r133+28];
	fma.rn.f32 	%f119, %f118, %f7, %f106;
	fma.rn.f32 	%f120, %f118, %f8, %f112;
	ld.shared.f32 	%f121, [%r133+32];
	fma.rn.f32 	%f122, %f121, %f7, %f107;
	st.local.v4.f32 	[%rd33+16], {%f109, %f116, %f119, %f122};
	fma.rn.f32 	%f123, %f121, %f8, %f113;
	st.local.v4.f32 	[%rd33+528], {%f114, %f117, %f120, %f123};
	add.s32 	%r254, %r254, 1;
	setp.ne.s32 	%p20, %r254, 16;
	@%p20 bra 	$L__BB0_21;
	ld.shared.f32 	%f9, [%r11+256];
	ld.shared.f32 	%f10, [%r11+320];
	mov.b32 	%r255, 0;
$L__BB0_23:
	shl.b32 	%r135, %r255, 3;
	mul.wide.u32 	%rd34, %r135, 4;
	add.s64 	%rd35, %rd3, %rd34;
	ld.local.v4.f32 	{%f124, %f125, %f126, %f127}, [%rd35];
	mad.lo.s32 	%r136, %r255, 10, %r9;
	shl.b32 	%r137, %r136, 2;
	mov.u32 	%r138, _ZZ17my_kernel_kernel0E18PaddedInput_shared;
	add.s32 	%r139, %r138, %r137;
	ld.shared.f32 	%f128, [%r139+8];
	fma.rn.f32 	%f129, %f128, %f9, %f124;
	ld.local.v4.f32 	{%f130, %f131, %f132, %f133}, [%rd35+512];
	fma.rn.f32 	%f134, %f128, %f10, %f130;
	ld.shared.f32 	%f135, [%r139+12];
	fma.rn.f32 	%f136, %f135, %f9, %f125;
	fma.rn.f32 	%f137, %f135, %f10, %f131;
	ld.shared.f32 	%f138, [%r139+16];
	fma.rn.f32 	%f139, %f138, %f9, %f126;
	fma.rn.f32 	%f140, %f138, %f10, %f132;
	ld.shared.f32 	%f141, [%r139+20];
	fma.rn.f32 	%f142, %f141, %f9, %f127;
	st.local.v4.f32 	[%rd35], {%f129, %f136, %f139, %f142};
	fma.rn.f32 	%f143, %f141, %f10, %f133;
	st.local.v4.f32 	[%rd35+512], {%f134, %f137, %f140, %f143};
	ld.local.v4.f32 	{%f144, %f145, %f146, %f147}, [%rd35+16];
	ld.shared.f32 	%f148, [%r139+24];
	fma.rn.f32 	%f149, %f148, %f9, %f144;
	ld.local.v4.f32 	{%f150, %f151, %f152, %f153}, [%rd35+528];
	fma.rn.f32 	%f154, %f148, %f10, %f150;
	ld.shared.f32 	%f155, [%r139+28];
	fma.rn.f32 	%f156, %f155, %f9, %f145;
	fma.rn.f32 	%f157, %f155, %f10, %f151;
	ld.shared.f32 	%f158, [%r139+32];
	fma.rn.f32 	%f159, %f158, %f9, %f146;
	fma.rn.f32 	%f160, %f158, %f10, %f152;
	ld.shared.f32 	%f161, [%r139+36];
	fma.rn.f32 	%f162, %f161, %f9, %f147;
	st.local.v4.f32 	[%rd35+16], {%f149, %f156, %f159, %f162};
	fma.rn.f32 	%f163, %f161, %f10, %f153;
	st.local.v4.f32 	[%rd35+528], {%f154, %f157, %f160, %f163};
	add.s32 	%r255, %r255, 1;
	setp.ne.s32 	%p21, %r255, 16;
	@%p21 bra 	$L__BB0_23;
	add.s32 	%r249, %r249, 1;
	setp.ne.s32 	%p22, %r249, 64;
	@%p22 bra 	$L__BB0_2;
	mov.b32 	%r256, 0;
$L__BB0_26:
	bar.sync 	0;
	add.s32 	%r38, %r6, %r256;
	mov.b32 	%r257, 0;
$L__BB0_27:
	setp.gt.u32 	%p23, %r1, 35;
	add.s32 	%r40, %r257, %r2;
	setp.gt.u32 	%p24, %r40, 639;
	shl.b32 	%r142, %r40, 2;
	mov.u32 	%r143, _ZZ17my_kernel_kernel0E18PaddedInput_shared;
	add.s32 	%r41, %r143, %r142;
	or.pred  	%p25, %p23, %p24;
	mov.f32 	%f506, 0f00000000;
	@%p25 bra 	$L__BB0_32;
	cvt.u16.u32 	%rs17, %r40;
	mul.hi.u16 	%rs45, %rs17, -13107;
	shr.u16 	%rs46, %rs45, 7;
	cvt.u32.u16 	%r42, %rs46;
	add.s32 	%r144, %r3, %r42;
	or.b32  	%r146, %r144, %r248;
	setp.eq.s32 	%p26, %r146, 0;
	add.s32 	%r147, %r144, %r248;
	setp.gt.u32 	%p27, %r147, 128;
	or.pred  	%p28, %p26, %p27;
	@%p28 bra 	$L__BB0_31;
	shr.u16 	%rs48, %rs45, 3;
	mul.lo.s16 	%rs49, %rs48, 10;
	sub.s16 	%rs18, %rs17, %rs49;
	add.s16 	%rs50, %rs18, -1;
	setp.gt.u16 	%p29, %rs50, 7;
	@%p29 bra 	$L__BB0_31;
	mul.lo.s16 	%rs53, %rs46, 160;
	sub.s16 	%rs54, %rs17, %rs53;
	mul.lo.s16 	%rs55, %rs54, 205;
	shr.u16 	%rs56, %rs55, 11;
	add.s32 	%r148, %r248, %r42;
	shl.b32 	%r149, %r148, 15;
	add.s16 	%rs57, %rs56, 1;
	mul.wide.u16 	%r150, %rs57, 512;
	shl.b16 	%rs58, %rs18, 6;
	cvt.u32.u16 	%r151, %rs58;
	add.s32 	%r152, %r38, %r151;
	add.s32 	%r153, %r152, %r149;
	add.s32 	%r154, %r153, %r150;
	mul.wide.s32 	%rd36, %r154, 4;
	add.s64 	%rd37, %rd1, %rd36;
	ld.global.nc.f32 	%f506, [%rd37];
$L__BB0_31:
	st.shared.f32 	[%r41], %f506;
$L__BB0_32:
	setp.gt.u32 	%p31, %r40, 638;
	or.pred  	%p32, %p23, %p31;
	mov.f32 	%f507, 0f00000000;
	@%p32 bra 	$L__BB0_37;
	cvt.u16.u32 	%rs59, %r40;
	add.s16 	%rs19, %rs59, 1;
	mul.hi.u16 	%rs60, %rs19, -13107;
	shr.u16 	%rs61, %rs60, 7;
	cvt.u32.u16 	%r43, %rs61;
	add.s32 	%r155, %r3, %r43;
	or.b32  	%r157, %r155, %r248;
	setp.eq.s32 	%p33, %r157, 0;
	add.s32 	%r158, %r155, %r248;
	setp.gt.u32 	%p34, %r158, 128;
	or.pred  	%p35, %p33, %p34;
	@%p35 bra 	$L__BB0_36;
	shr.u16 	%rs63, %rs60, 3;
	mul.lo.s16 	%rs64, %rs63, 10;
	sub.s16 	%rs20, %rs19, %rs64;
	setp.gt.u16 	%p36, %rs20, 8;
	@%p36 bra 	$L__BB0_36;
	mul.lo.s16 	%rs67, %rs61, 160;
	sub.s16 	%rs68, %rs19, %rs67;
	mul.lo.s16 	%rs69, %rs68, 205;
	shr.u16 	%rs70, %rs69, 11;
	add.s32 	%r159, %r248, %r43;
	shl.b32 	%r160, %r159, 15;
	add.s16 	%rs71, %rs70, 1;
	mul.wide.u16 	%r161, %rs71, 512;
	shl.b16 	%rs72, %rs20, 6;
	cvt.u32.u16 	%r162, %rs72;
	add.s32 	%r163, %r38, %r162;
	add.s32 	%r164, %r163, %r160;
	add.s32 	%r165, %r164, %r161;
	mul.wide.s32 	%rd38, %r165, 4;
	add.s64 	%rd39, %rd1, %rd38;
	ld.global.nc.f32 	%f507, [%rd39];
$L__BB0_36:
	st.shared.f32 	[%r41+4], %f507;
$L__BB0_37:
	add.s32 	%r257, %r257, 2;
	setp.ne.s32 	%p37, %r257, 18;
	@%p37 bra 	$L__BB0_27;
	setp.gt.u32 	%p38, %r1, 31;
	shl.b32 	%r45, %r256, 6;
	cvt.u64.u32 	%rd40, %r45;
	cvt.u64.u32 	%rd5, %r16;
	add.s64 	%rd41, %rd5, %rd40;
	shl.b64 	%rd42, %rd41, 2;
	add.s64 	%rd43, %rd2, %rd42;
	ld.global.nc.f32 	%f168, [%rd43+49152];
	st.shared.f32 	[%r8], %f168;
	@%p38 bra 	$L__BB0_40;
	add.s32 	%r166, %r1, %r7;
	add.s32 	%r167, %r15, %r166;
	add.s32 	%r168, %r167, %r45;
	add.s32 	%r169, %r168, 12288;
	mul.wide.u32 	%rd44, %r169, 4;
	add.s64 	%rd45, %rd2, %rd44;
	ld.global.nc.f32 	%f169, [%rd45+32768];
	st.shared.f32 	[%r8+256], %f169;
$L__BB0_40:
	bar.sync 	0;
	ld.shared.f32 	%f15, [%r11];
	ld.shared.f32 	%f16, [%r11+64];
	mov.b32 	%r258, 0;
$L__BB0_41:
	shl.b32 	%r171, %r258, 3;
	mul.wide.u32 	%rd46, %r171, 4;
	add.s64 	%rd47, %rd3, %rd46;
	ld.local.v4.f32 	{%f170, %f171, %f172, %f173}, [%rd47];
	mad.lo.s32 	%r172, %r258, 10, %r9;
	shl.b32 	%r173, %r172, 2;
	mov.u32 	%r174, _ZZ17my_kernel_kernel0E18PaddedInput_shared;
	add.s32 	%r175, %r174, %r173;
	ld.shared.f32 	%f174, [%r175];
	fma.rn.f32 	%f175, %f174, %f15, %f170;
	ld.local.v4.f32 	{%f176, %f177, %f178, %f179}, [%rd47+512];
	fma.rn.f32 	%f180, %f174, %f16, %f176;
	ld.shared.f32 	%f181, [%r175+4];
	fma.rn.f32 	%f182, %f181, %f15, %f171;
	fma.rn.f32 	%f183, %f181, %f16, %f177;
	ld.shared.f32 	%f184, [%r175+8];
	fma.rn.f32 	%f185, %f184, %f15, %f172;
	fma.rn.f32 	%f186, %f184, %f16, %f178;
	ld.shared.f32 	%f187, [%r175+12];
	fma.rn.f32 	%f188, %f187, %f15, %f173;
	st.local.v4.f32 	[%rd47], {%f175, %f182, %f185, %f188};
	fma.rn.f32 	%f189, %f187, %f16, %f179;
	st.local.v4.f32 	[%rd47+512], {%f180, %f183, %f186, %f189};
	ld.local.v4.f32 	{%f190, %f191, %f192, %f193}, [%rd47+16];
	ld.shared.f32 	%f194, [%r175+16];
	fma.rn.f32 	%f195, %f194, %f15, %f190;
	ld.local.v4.f32 	{%f196, %f197, %f198, %f199}, [%rd47+528];
	fma.rn.f32 	%f200, %f194, %f16, %f196;
	ld.shared.f32 	%f201, [%r175+20];
	fma.rn.f32 	%f202, %f201, %f15, %f191;
	fma.rn.f32 	%f203, %f201, %f16, %f197;
	ld.shared.f32 	%f204, [%r175+24];
	fma.rn.f32 	%f205, %f204, %f15, %f192;
	fma.rn.f32 	%f206, %f204, %f16, %f198;
	ld.shared.f32 	%f207, [%r175+28];
	fma.rn.f32 	%f208, %f207, %f15, %f193;
	st.local.v4.f32 	[%rd47+16], {%f195, %f202, %f205, %f208};
	fma.rn.f32 	%f209, %f207, %f16, %f199;
	st.local.v4.f32 	[%rd47+528], {%f200, %f203, %f206, %f209};
	add.s32 	%r258, %r258, 1;
	setp.ne.s32 	%p39, %r258, 16;
	@%p39 bra 	$L__BB0_41;
	ld.shared.f32 	%f17, [%r11+128];
	ld.shared.f32 	%f18, [%r11+192];
	mov.b32 	%r259, 0;
$L__BB0_43:
	shl.b32 	%r177, %r259, 3;
	mul.wide.u32 	%rd48, %r177, 4;
	add.s64 	%rd49, %rd3, %rd48;
	ld.local.v4.f32 	{%f210, %f211, %f212, %f213}, [%rd49];
	mad.lo.s32 	%r178, %r259, 10, %r9;
	shl.b32 	%r179, %r178, 2;
	mov.u32 	%r180, _ZZ17my_kernel_kernel0E18PaddedInput_shared;
	add.s32 	%r181, %r180, %r179;
	ld.shared.f32 	%f214, [%r181+4];
	fma.rn.f32 	%f215, %f214, %f17, %f210;
	ld.local.v4.f32 	{%f216, %f217, %f218, %f219}, [%rd49+512];
	fma.rn.f32 	%f220, %f214, %f18, %f216;
	ld.shared.f32 	%f221, [%r181+8];
	fma.rn.f32 	%f222, %f221, %f17, %f211;
	fma.rn.f32 	%f223, %f221, %f18, %f217;
	ld.shared.f32 	%f224, [%r181+12];
	fma.rn.f32 	%f225, %f224, %f17, %f212;
	fma.rn.f32 	%f226, %f224, %f18, %f218;
	ld.shared.f32 	%f227, [%r181+16];
	fma.rn.f32 	%f228, %f227, %f17, %f213;
	st.local.v4.f32 	[%rd49], {%f215, %f222, %f225, %f228};
	fma.rn.f32 	%f229, %f227, %f18, %f219;
	st.local.v4.f32 	[%rd49+512], {%f220, %f223, %f226, %f229};
	ld.local.v4.f32 	{%f230, %f231, %f232, %f233}, [%rd49+16];
	ld.shared.f32 	%f234, [%r181+20];
	fma.rn.f32 	%f235, %f234, %f17, %f230;
	ld.local.v4.f32 	{%f236, %f237, %f238, %f239}, [%rd49+528];
	fma.rn.f32 	%f240, %f234, %f18, %f236;
	ld.shared.f32 	%f241, [%r181+24];
	fma.rn.f32 	%f242, %f241, %f17, %f231;
	fma.rn.f32 	%f243, %f241, %f18, %f237;
	ld.shared.f32 	%f244, [%r181+28];
	fma.rn.f32 	%f245, %f244, %f17, %f232;
	fma.rn.f32 	%f246, %f244, %f18, %f238;
	ld.shared.f32 	%f247, [%r181+32];
	fma.rn.f32 	%f248, %f247, %f17, %f233;
	st.local.v4.f32 	[%rd49+16], {%f235, %f242, %f245, %f248};
	fma.rn.f32 	%f249, %f247, %f18, %f239;
	st.local.v4.f32 	[%rd49+528], {%f240, %f243, %f246, %f249};
	add.s32 	%r259, %r259, 1;
	setp.ne.s32 	%p40, %r259, 16;
	@%p40 bra 	$L__BB0_43;
	ld.shared.f32 	%f19, [%r11+256];
	ld.shared.f32 	%f20, [%r11+320];
	mov.b32 	%r260, 0;
$L__BB0_45:
	shl.b32 	%r183, %r260, 3;
	mul.wide.u32 	%rd50, %r183, 4;
	add.s64 	%rd51, %rd3, %rd50;
	ld.local.v4.f32 	{%f250, %f251, %f252, %f253}, [%rd51];
	mad.lo.s32 	%r184, %r260, 10, %r9;
	shl.b32 	%r185, %r184, 2;
	mov.u32 	%r186, _ZZ17my_kernel_kernel0E18PaddedInput_shared;
	add.s32 	%r187, %r186, %r185;
	ld.shared.f32 	%f254, [%r187+8];
	fma.rn.f32 	%f255, %f254, %f19, %f250;
	ld.local.v4.f32 	{%f256, %f257, %f258, %f259}, [%rd51+512];
	fma.rn.f32 	%f260, %f254, %f20, %f256;
	ld.shared.f32 	%f261, [%r187+12];
	fma.rn.f32 	%f262, %f261, %f19, %f251;
	fma.rn.f32 	%f263, %f261, %f20, %f257;
	ld.shared.f32 	%f264, [%r187+16];
	fma.rn.f32 	%f265, %f264, %f19, %f252;
	fma.rn.f32 	%f266, %f264, %f20, %f258;
	ld.shared.f32 	%f267, [%r187+20];
	fma.rn.f32 	%f268, %f267, %f19, %f253;
	st.local.v4.f32 	[%rd51], {%f255, %f262, %f265, %f268};
	fma.rn.f32 	%f269, %f267, %f20, %f259;
	st.local.v4.f32 	[%rd51+512], {%f260, %f263, %f266, %f269};
	ld.local.v4.f32 	{%f270, %f271, %f272, %f273}, [%rd51+16];
	ld.shared.f32 	%f274, [%r187+24];
	fma.rn.f32 	%f275, %f274, %f19, %f270;
	ld.local.v4.f32 	{%f276, %f277, %f278, %f279}, [%rd51+528];
	fma.rn.f32 	%f280, %f274, %f20, %f276;
	ld.shared.f32 	%f281, [%r187+28];
	fma.rn.f32 	%f282, %f281, %f19, %f271;
	fma.rn.f32 	%f283, %f281, %f20, %f277;
	ld.shared.f32 	%f284, [%r187+32];
	fma.rn.f32 	%f285, %f284, %f19, %f272;
	fma.rn.f32 	%f286, %f284, %f20, %f278;
	ld.shared.f32 	%f287, [%r187+36];
	fma.rn.f32 	%f288, %f287, %f19, %f273;
	st.local.v4.f32 	[%rd51+16], {%f275, %f282, %f285, %f288};
	fma.rn.f32 	%f289, %f287, %f20, %f279;
	st.local.v4.f32 	[%rd51+528], {%f280, %f283, %f286, %f289};
	add.s32 	%r260, %r260, 1;
	setp.ne.s32 	%p41, %r260, 16;
	@%p41 bra 	$L__BB0_45;
	add.s32 	%r256, %r256, 1;
	setp.ne.s32 	%p42, %r256, 64;
	@%p42 bra 	$L__BB0_26;
	mov.b32 	%r261, 0;
$L__BB0_48:
	bar.sync 	0;
	add.s32 	%r54, %r6, %r261;
	mov.b32 	%r262, 0;
$L__BB0_49:
	setp.gt.u32 	%p43, %r1, 35;
	add.s32 	%r56, %r262, %r2;
	setp.gt.u32 	%p44, %r56, 639;
	shl.b32 	%r190, %r56, 2;
	mov.u32 	%r191, _ZZ17my_kernel_kernel0E18PaddedInput_shared;
	add.s32 	%r57, %r191, %r190;
	or.pred  	%p45, %p43, %p44;
	mov.f32 	%f508, 0f00000000;
	@%p45 bra 	$L__BB0_55;
	cvt.u16.u32 	%rs21, %r56;
	mul.hi.u16 	%rs73, %rs21, -13107;
	shr.u16 	%rs74, %rs73, 7;
	cvt.u32.u16 	%r58, %rs74;
	add.s32 	%r192, %r3, %r58;
	or.b32  	%r194, %r192, %r248;
	setp.eq.s32 	%p46, %r194, 0;
	add.s32 	%r195, %r192, %r248;
	setp.gt.u32 	%p47, %r195, 128;
	or.pred  	%p48, %p46, %p47;
	@%p48 bra 	$L__BB0_54;
	mul.lo.s16 	%rs77, %rs74, 160;
	sub.s16 	%rs78, %rs21, %rs77;
	mul.lo.s16 	%rs79, %rs78, 205;
	shr.u16 	%rs80, %rs79, 11;
	cvt.u32.u16 	%r59, %rs80;
	setp.le.u32 	%p49, %r12, %r59;
	@%p49 bra 	$L__BB0_54;
	shr.u16 	%rs82, %rs73, 3;
	mul.lo.s16 	%rs83, %rs82, 10;
	sub.s16 	%rs22, %rs21, %rs83;
	add.s16 	%rs84, %rs22, -1;
	setp.gt.u16 	%p50, %rs84, 7;
	@%p50 bra 	$L__BB0_54;
	add.s32 	%r196, %r248, %r58;
	shl.b32 	%r197, %r196, 15;
	shl.b32 	%r198, %r59, 9;
	shl.b16 	%rs85, %rs22, 6;
	cvt.u32.u16 	%r199, %rs85;
	add.s32 	%r200, %r54, %r199;
	add.s32 	%r201, %r200, %r197;
	add.s32 	%r202, %r198, %r201;
	add.s32 	%r203, %r202, 1024;
	mul.wide.s32 	%rd52, %r203, 4;
	add.s64 	%rd53, %rd1, %rd52;
	ld.global.nc.f32 	%f508, [%rd53];
$L__BB0_54:
	st.shared.f32 	[%r57], %f508;
$L__BB0_55:
	setp.gt.u32 	%p52, %r56, 638;
	or.pred  	%p53, %p43, %p52;
	mov.f32 	%f509, 0f00000000;
	@%p53 bra 	$L__BB0_61;
	cvt.u16.u32 	%rs86, %r56;
	add.s16 	%rs23, %rs86, 1;
	mul.hi.u16 	%rs87, %rs23, -13107;
	shr.u16 	%rs88, %rs87, 7;
	cvt.u32.u16 	%r60, %rs88;
	add.s32 	%r204, %r3, %r60;
	or.b32  	%r206, %r204, %r248;
	setp.eq.s32 	%p54, %r206, 0;
	add.s32 	%r207, %r204, %r248;
	setp.gt.u32 	%p55, %r207, 128;
	or.pred  	%p56, %p54, %p55;
	@%p56 bra 	$L__BB0_60;
	mul.lo.s16 	%rs91, %rs88, 160;
	sub.s16 	%rs92, %rs23, %rs91;
	mul.lo.s16 	%rs93, %rs92, 205;
	shr.u16 	%rs94, %rs93, 11;
	cvt.u32.u16 	%r61, %rs94;
	setp.le.u32 	%p57, %r12, %r61;
	@%p57 bra 	$L__BB0_60;
	shr.u16 	%rs96, %rs87, 3;
	mul.lo.s16 	%rs97, %rs96, 10;
	sub.s16 	%rs24, %rs23, %rs97;
	setp.gt.u16 	%p58, %rs24, 8;
	@%p58 bra 	$L__BB0_60;
	add.s32 	%r208, %r248, %r60;
	shl.b32 	%r209, %r208, 15;
	shl.b32 	%r210, %r61, 9;
	shl.b16 	%rs98, %rs24, 6;
	cvt.u32.u16 	%r211, %rs98;
	add.s32 	%r212, %r54, %r211;
	add.s32 	%r213, %r212, %r209;
	add.s32 	%r214, %r210, %r213;
	add.s32 	%r215, %r214, 1024;
	mul.wide.s32 	%rd54, %r215, 4;
	add.s64 	%rd55, %rd1, %rd54;
	ld.global.nc.f32 	%f509, [%rd55];
$L__BB0_60:
	st.shared.f32 	[%r57+4], %f509;
$L__BB0_61:
	add.s32 	%r262, %r262, 2;
	setp.ne.s32 	%p59, %r262, 18;
	@%p59 bra 	$L__BB0_49;
	setp.gt.u32 	%p60, %r1, 31;
	shl.b32 	%r216, %r261, 6;
	cvt.u64.u32 	%rd6, %r216;
	add.s64 	%rd56, %rd5, %rd6;
	shl.b64 	%rd57, %rd56, 2;
	add.s64 	%rd58, %rd2, %rd57;
	ld.global.nc.f32 	%f296, [%rd58+98304];
	st.shared.f32 	[%r8], %f296;
	@%p60 bra 	$L__BB0_64;
	add.s32 	%r217, %r1, %r7;
	mul.lo.s32 	%r218, %r248, 36864;
	or.b32  	%r219, %r218, %r217;
	add.s32 	%r220, %r219, 24576;
	cvt.u64.u32 	%rd59, %r220;
	add.s64 	%rd60, %rd59, %rd6;
	shl.b64 	%rd61, %rd60, 2;
	add.s64 	%rd62, %rd2, %rd61;
	ld.global.nc.f32 	%f297, [%rd62+32768];
	st.shared.f32 	[%r8+256], %f297;
$L__BB0_64:
	bar.sync 	0;
	ld.shared.f32 	%f25, [%r11];
	ld.shared.f32 	%f26, [%r11+64];
	mov.b32 	%r263, 0;
$L__BB0_65:
	shl.b32 	%r222, %r263, 3;
	mul.wide.u32 	%rd63, %r222, 4;
	add.s64 	%rd64, %rd3, %rd63;
	ld.local.v4.f32 	{%f298, %f299, %f300, %f301}, [%rd64];
	mad.lo.s32 	%r223, %r263, 10, %r9;
	shl.b32 	%r224, %r223, 2;
	mov.u32 	%r225, _ZZ17my_kernel_kernel0E18PaddedInput_shared;
	add.s32 	%r226, %r225, %r224;
	ld.shared.f32 	%f302, [%r226];
	fma.rn.f32 	%f303, %f302, %f25, %f298;
	ld.local.v4.f32 	{%f304, %f305, %f306, %f307}, [%rd64+512];
	fma.rn.f32 	%f308, %f302, %f26, %f304;
	ld.shared.f32 	%f309, [%r226+4];
	fma.rn.f32 	%f310, %f309, %f25, %f299;
	fma.rn.f32 	%f311, %f309, %f26, %f305;
	ld.shared.f32 	%f312, [%r226+8];
	fma.rn.f32 	%f313, %f312, %f25, %f300;
	fma.rn.f32 	%f314, %f312, %f26, %f306;
	ld.shared.f32 	%f315, [%r226+12];
	fma.rn.f32 	%f316, %f315, %f25, %f301;
	st.local.v4.f32 	[%rd64], {%f303, %f310, %f313, %f316};
	fma.rn.f32 	%f317, %f315, %f26, %f307;
	st.local.v4.f32 	[%rd64+512], {%f308, %f311, %f314, %f317};
	ld.local.v4.f32 	{%f318, %f319, %f320, %f321}, [%rd64+16];
	ld.shared.f32 	%f322, [%r226+16];
	fma.rn.f32 	%f323, %f322, %f25, %f318;
	ld.local.v4.f32 	{%f324, %f325, %f326, %f327}, [%rd64+528];
	fma.rn.f32 	%f328, %f322, %f26, %f324;
	ld.shared.f32 	%f329, [%r226+20];
	fma.rn.f32 	%f330, %f329, %f25, %f319;
	fma.rn.f32 	%f331, %f329, %f26, %f325;
	ld.shared.f32 	%f332, [%r226+24];
	fma.rn.f32 	%f333, %f332, %f25, %f320;
	fma.rn.f32 	%f334, %f332, %f26, %f326;
	ld.shared.f32 	%f335, [%r226+28];
	fma.rn.f32 	%f336, %f335, %f25, %f321;
	st.local.v4.f32 	[%rd64+16], {%f323, %f330, %f333, %f336};
	fma.rn.f32 	%f337, %f335, %f26, %f327;
	st.local.v4.f32 	[%rd64+528], {%f328, %f331, %f334, %f337};
	add.s32 	%r263, %r263, 1;
	setp.ne.s32 	%p61, %r263, 16;
	@%p61 bra 	$L__BB0_65;
	ld.shared.f32 	%f27, [%r11+128];
	ld.shared.f32 	%f28, [%r11+192];
	mov.b32 	%r264, 0;
$L__BB0_67:
	shl.b32 	%r228, %r264, 3;
	mul.wide.u32 	%rd65, %r228, 4;
	add.s64 	%rd66, %rd3, %rd65;
	ld.local.v4.f32 	{%f338, %f339, %f340, %f341}, [%rd66];
	mad.lo.s32 	%r229, %r264, 10, %r9;
	shl.b32 	%r230, %r229, 2;
	mov.u32 	%r231, _ZZ17my_kernel_kernel0E18PaddedInput_shared;
	add.s32 	%r232, %r231, %r230;
	ld.shared.f32 	%f342, [%r232+4];
	fma.rn.f32 	%f343, %f342, %f27, %f338;
	ld.local.v4.f32 	{%f344, %f345, %f346, %f347}, [%rd66+512];
	fma.rn.f32 	%f348, %f342, %f28, %f344;
	ld.shared.f32 	%f349, [%r232+8];
	fma.rn.f32 	%f350, %f349, %f27, %f339;
	fma.rn.f32 	%f351, %f349, %f28, %f345;
	ld.shared.f32 	%f352, [%r232+12];
	fma.rn.f32 	%f353, %f352, %f27, %f340;
	fma.rn.f32 	%f354, %f352, %f28, %f346;
	ld.shared.f32 	%f355, [%r232+16];
	fma.rn.f32 	%f356, %f355, %f27, %f341;
	st.local.v4.f32 	[%rd66], {%f343, %f350, %f353, %f356};
	fma.rn.f32 	%f357, %f355, %f28, %f347;
	st.local.v4.f32 	[%rd66+512], {%f348, %f351, %f354, %f357};
	ld.local.v4.f32 	{%f358, %f359, %f360, %f361}, [%rd66+16];
	ld.shared.f32 	%f362, [%r232+20];
	fma.rn.f32 	%f363, %f362, %f27, %f358;
	ld.local.v4.f32 	{%f364, %f365, %f366, %f367}, [%rd66+528];
	fma.rn.f32 	%f368, %f362, %f28, %f364;
	ld.shared.f32 	%f369, [%r232+24];
	fma.rn.f32 	%f370, %f369, %f27, %f359;
	fma.rn.f32 	%f371, %f369, %f28, %f365;
	ld.shared.f32 	%f372, [%r232+28];
	fma.rn.f32 	%f373, %f372, %f27, %f360;
	fma.rn.f32 	%f374, %f372, %f28, %f366;
	ld.shared.f32 	%f375, [%r232+32];
	fma.rn.f32 	%f376, %f375, %f27, %f361;
	st.local.v4.f32 	[%rd66+16], {%f363, %f370, %f373, %f376};
	fma.rn.f32 	%f377, %f375, %f28, %f367;
	st.local.v4.f32 	[%rd66+528], {%f368, %f371, %f374, %f377};
	add.s32 	%r264, %r264, 1;
	setp.ne.s32 	%p62, %r264, 16;
	@%p62 bra 	$L__BB0_67;
	ld.shared.f32 	%f29, [%r11+256];
	ld.shared.f32 	%f30, [%r11+320];
	mov.b32 	%r265, 0;
$L__BB0_69:
	shl.b32 	%r234, %r265, 3;
	mul.wide.u32 	%rd67, %r234, 4;
	add.s64 	%rd68, %rd3, %rd67;
	ld.local.v4.f32 	{%f378, %f379, %f380, %f381}, [%rd68];
	mad.lo.s32 	%r235, %r265, 10, %r9;
	shl.b32 	%r236, %r235, 2;
	mov.u32 	%r237, _ZZ17my_kernel_kernel0E18PaddedInput_shared;
	add.s32 	%r238, %r237, %r236;
	ld.shared.f32 	%f382, [%r238+8];
	fma.rn.f32 	%f383, %f382, %f29, %f378;
	ld.local.v4.f32 	{%f384, %f385, %f386, %f387}, [%rd68+512];
	fma.rn.f32 	%f388, %f382, %f30, %f384;
	ld.shared.f32 	%f389, [%r238+12];
	fma.rn.f32 	%f390, %f389, %f29, %f379;
	fma.rn.f32 	%f391, %f389, %f30, %f385;
	ld.shared.f32 	%f392, [%r238+16];
	fma.rn.f32 	%f393, %f392, %f29, %f380;
	fma.rn.f32 	%f394, %f392, %f30, %f386;
	ld.shared.f32 	%f395, [%r238+20];
	fma.rn.f32 	%f396, %f395, %f29, %f381;
	st.local.v4.f32 	[%rd68], {%f383, %f390, %f393, %f396};
	fma.rn.f32 	%f397, %f395, %f30, %f387;
	st.local.v4.f32 	[%rd68+512], {%f388, %f391, %f394, %f397};
	ld.local.v4.f32 	{%f398, %f399, %f400, %f401}, [%rd68+16];
	ld.shared.f32 	%f402, [%r238+24];
	fma.rn.f32 	%f403, %f402, %f29, %f398;
	ld.local.v4.f32 	{%f404, %f405, %f406, %f407}, [%rd68+528];
	fma.rn.f32 	%f408, %f402, %f30, %f404;
	ld.shared.f32 	%f409, [%r238+28];
	fma.rn.f32 	%f410, %f409, %f29, %f399;
	fma.rn.f32 	%f411, %f409, %f30, %f405;
	ld.shared.f32 	%f412, [%r238+32];
	fma.rn.f32 	%f413, %f412, %f29, %f400;
	fma.rn.f32 	%f414, %f412, %f30, %f406;
	ld.shared.f32 	%f415, [%r238+36];
	fma.rn.f32 	%f416, %f415, %f29, %f401;
	st.local.v4.f32 	[%rd68+16], {%f403, %f410, %f413, %f416};
	fma.rn.f32 	%f417, %f415, %f30, %f407;
	st.local.v4.f32 	[%rd68+528], {%f408, %f411, %f414, %f417};
	add.s32 	%r265, %r265, 1;
	setp.ne.s32 	%p63, %r265, 16;
	@%p63 bra 	$L__BB0_69;
	add.s32 	%r261, %r261, 1;
	setp.ne.s32 	%p64, %r261, 64;
	@%p64 bra 	$L__BB0_48;
	add.s32 	%r248, %r248, 1;
	setp.ne.s32 	%p65, %r248, 3;
	@%p65 bra 	$L__BB0_1;
	ld.param.u64 	%rd81, [my_kernel_kernel0_param_5];
	ld.param.u64 	%rd80, [my_kernel_kernel0_param_4];
	ld.param.u64 	%rd79, [my_kernel_kernel0_param_3];
	ld.param.u64 	%rd78, [my_kernel_kernel0_param_2];
	and.b32  	%r240, %r1, 15;
	add.s32 	%r241, %r7, %r240;
	cvta.to.global.u64 	%rd69, %rd79;
	mul.wide.u32 	%rd70, %r241, 4;
	add.s64 	%rd71, %rd69, %rd70;
	ld.global.nc.f32 	%f31, [%rd71];
	cvta.to.global.u64 	%rd72, %rd80;
	add.s64 	%rd73, %rd72, %rd70;
	ld.global.nc.f32 	%f32, [%rd73];
	shl.b32 	%r242, %r1, 11;
	or.b32  	%r243, %r242, %r1;
	and.b32  	%r244, %r243, 2064399;
	add.s32 	%r245, %r244, %r4;
	add.s32 	%r246, %r245, %r7;
	add.s32 	%r247, %r246, %r5;
	ld.global.nc.f32 	%f33, [%rd71+64];
	ld.global.nc.f32 	%f34, [%rd73+64];
	mul.wide.u32 	%rd74, %r247, 4;
	add.s64 	%rd75, %rd74, 1024;
	cvta.to.global.u64 	%rd76, %rd78;
	add.s64 	%rd84, %rd76, %rd75;
	cvta.to.global.u64 	%rd77, %rd81;
	add.s64 	%rd83, %rd77, %rd75;
	mov.b32 	%r266, 0;
$L__BB0_73:
	ld.local.v4.f32 	{%f418, %f419, %f420, %f421}, [%rd82+-528];
	fma.rn.f32 	%f422, %f418, %f31, %f32;
	ld.global.nc.f32 	%f423, [%rd83+-1024];
	add.f32 	%f424, %f422, %f423;
	max.f32 	%f425, %f424, 0f00000000;
	st.global.f32 	[%rd84+-1024], %f425;
	ld.local.v4.f32 	{%f426, %f427, %f428, %f429}, [%rd82+-16];
	fma.rn.f32 	%f430, %f426, %f33, %f34;
	ld.global.nc.f32 	%f431, [%rd83+-960];
	add.f32 	%f432, %f430, %f431;
	max.f32 	%f433, %f432, 0f00000000;
	st.global.f32 	[%rd84+-960], %f433;
	fma.rn.f32 	%f434, %f419, %f31, %f32;
	ld.global.nc.f32 	%f435, [%rd83+-768];
	add.f32 	%f436, %f434, %f435;
	max.f32 	%f437, %f436, 0f00000000;
	st.global.f32 	[%rd84+-768], %f437;
	fma.rn.f32 	%f438, %f427, %f33, %f34;
	ld.global.nc.f32 	%f439, [%rd83+-704];
	add.f32 	%f440, %f438, %f439;
	max.f32 	%f441, %f440, 0f00000000;
	st.global.f32 	[%rd84+-704], %f441;
	fma.rn.f32 	%f442, %f420, %f31, %f32;
	ld.global.nc.f32 	%f443, [%rd83+-512];
	add.f32 	%f444, %f442, %f443;
	max.f32 	%f445, %f444, 0f00000000;
	st.global.f32 	[%rd84+-512], %f445;
	fma.rn.f32 	%f446, %f428, %f33, %f34;
	ld.global.nc.f32 	%f447, [%rd83+-448];
	add.f32 	%f448, %f446, %f447;
	max.f32 	%f449, %f448, 0f00000000;
	st.global.f32 	[%rd84+-448], %f449;
	fma.rn.f32 	%f450, %f421, %f31, %f32;
	ld.global.nc.f32 	%f451, [%rd83+-256];
	add.f32 	%f452, %f450, %f451;
	max.f32 	%f453, %f452, 0f00000000;
	st.global.f32 	[%rd84+-256], %f453;
	fma.rn.f32 	%f454, %f429, %f33, %f34;
	ld.global.nc.f32 	%f455, [%rd83+-192];
	add.f32 	%f456, %f454, %f455;
	max.f32 	%f457, %f456, 0f00000000;
	st.global.f32 	[%rd84+-192], %f457;
	ld.local.v4.f32 	{%f458, %f459, %f460, %f461}, [%rd82+-512];
	fma.rn.f32 	%f462, %f458, %f31, %f32;
	ld.global.nc.f32 	%f463, [%rd83];
	add.f32 	%f464, %f462, %f463;
	max.f32 	%f465, %f464, 0f00000000;
	st.global.f32 	[%rd84], %f465;
	ld.local.v4.f32 	{%f466, %f467, %f468, %f469}, [%rd82];
	fma.rn.f32 	%f470, %f466, %f33, %f34;
	ld.global.nc.f32 	%f471, [%rd83+64];
	add.f32 	%f472, %f470, %f471;
	max.f32 	%f473, %f472, 0f00000000;
	st.global.f32 	[%rd84+64], %f473;
	fma.rn.f32 	%f474, %f459, %f31, %f32;
	ld.global.nc.f32 	%f475, [%rd83+256];
	add.f32 	%f476, %f474, %f475;
	max.f32 	%f477, %f476, 0f00000000;
	st.global.f32 	[%rd84+256], %f477;
	fma.rn.f32 	%f478, %f467, %f33, %f34;
	ld.global.nc.f32 	%f479, [%rd83+320];
	add.f32 	%f480, %f478, %f479;
	max.f32 	%f481, %f480, 0f00000000;
	st.global.f32 	[%rd84+320], %f481;
	fma.rn.f32 	%f482, %f460, %f31, %f32;
	ld.global.nc.f32 	%f483, [%rd83+512];
	add.f32 	%f484, %f482, %f483;
	max.f32 	%f485, %f484, 0f00000000;
	st.global.f32 	[%rd84+512], %f485;
	fma.rn.f32 	%f486, %f468, %f33, %f34;
	ld.global.nc.f32 	%f487, [%rd83+576];
	add.f32 	%f488, %f486, %f487;
	max.f32 	%f489, %f488, 0f00000000;
	st.global.f32 	[%rd84+576], %f489;
	fma.rn.f32 	%f490, %f461, %f31, %f32;
	ld.global.nc.f32 	%f491, [%rd83+768];
	add.f32 	%f492, %f490, %f491;
	max.f32 	%f493, %f492, 0f00000000;
	st.global.f32 	[%rd84+768], %f493;
	fma.rn.f32 	%f494, %f469, %f33, %f34;
	ld.global.nc.f32 	%f495, [%rd83+832];
	add.f32 	%f496, %f494, %f495;
	max.f32 	%f497, %f496, 0f00000000;
	st.global.f32 	[%rd84+832], %f497;
	add.s32 	%r266, %r266, 1;
	add.s64 	%rd84, %rd84, 2048;
	add.s64 	%rd83, %rd83, 2048;
	add.s64 	%rd82, %rd82, 32;
	setp.ne.s32 	%p66, %r266, 16;
	@%p66 bra 	$L__BB0_73;
	ret;

}


// ===== COMPILED SASS (sm_100) =====

	.target	sm_100

	.elftype	@"ET_EXEC"


//--------------------- .note.nv.tkinfo           --------------------------
	.section	.note.nv.tkinfo,"",@"SHT_NOTE"
	.sectionflags	@"SHF_NOTE_NV_TKINFO"
	.tkinfo
        /*0018*/ 	.word	0x00000002
        /*0030*/ 	.string	""
        /*0030*/ 	.string	"ptxas"
        /*0030*/ 	.string	"Cuda compilation tools, release 13.0, V13.0.88"
        /*0030*/ 	.string	"Build cuda_13.0.r13.0/compiler.36424714_0"
        /*0030*/ 	.string	"-arch sm_100 -m 64 "



//--------------------- .note.nv.cuinfo           --------------------------
	.section	.note.nv.cuinfo,"",@"SHT_NOTE"
	.sectionflags	@"SHF_NOTE_NV_CUINFO"
        /*0018*/ 	.short	0x0002
        /*001a*/ 	.short	0x0064
        /*001c*/ 	.short	0x0082
	.zero		2


//--------------------- .nv.info                  --------------------------
	.section	.nv.info,"",@"SHT_CUDA_INFO"
	.align	4


	//----- nvinfo : EIATTR_REGCOUNT
	.align		4
        /*0000*/ 	.byte	0x04, 0x2f
        /*0002*/ 	.short	(.L_1 - .L_0)
	.align		4
.L_0:
        /*0004*/ 	.word	index@(my_kernel_kernel0)
        /*0008*/ 	.word	0x00000028


	//----- nvinfo : EIATTR_FRAME_SIZE
	.align		4
.L_1:
        /*000c*/ 	.byte	0x04, 0x11
        /*000e*/ 	.short	(.L_3 - .L_2)
	.align		4
.L_2:
        /*0010*/ 	.word	index@(my_kernel_kernel0)
        /*0014*/ 	.word	0x00000400


	//----- nvinfo : EIATTR_MIN_STACK_SIZE
	.align		4
.L_3:
        /*0018*/ 	.byte	0x04, 0x12
        /*001a*/ 	.short	(.L_5 - .L_4)
	.align		4
.L_4:
        /*001c*/ 	.word	index@(my_kernel_kernel0)
        /*0020*/ 	.word	0x00000400
.L_5:


//--------------------- .nv.compat                --------------------------
	.section	.nv.compat,"",@"SHT_CUDA_COMPAT_INFO"
	.align	4
        /*0000*/ 	.byte	0x02, 0x09, 0x00, 0x00, 0x02, 0x02, 0x01, 0x00, 0x02, 0x05, 0x05, 0x00, 0x03, 0x07, 0x01, 0x01
        /*0010*/ 	.byte	0x02, 0x03, 0x00, 0x00, 0x02, 0x06, 0x01, 0x00, 0x04, 0x0b, 0x08, 0x00, 0x09, 0x00, 0x00, 0x00
        /*0020*/ 	.byte	0x00, 0x00, 0x00, 0x00


//--------------------- .nv.info.my_kernel_kernel0 --------------------------
	.section	.nv.info.my_kernel_kernel0,"",@"SHT_CUDA_INFO"
	.sectionflags	@""
	.align	4


	//----- nvinfo : EIATTR_CUDA_API_VERSION
	.align		4
        /*0000*/ 	.byte	0x04, 0x37
        /*0002*/ 	.short	(.L_7 - .L_6)
.L_6:
        /*0004*/ 	.word	0x00000082


	//----- nvinfo : EIATTR_KPARAM_INFO
	.align		4
.L_7:
        /*0008*/ 	.byte	0x04, 0x17
        /*000a*/ 	.short	(.L_9 - .L_8)
.L_8:
        /*000c*/ 	.word	0x00000000
        /*0010*/ 	.short	0x0005
        /*0012*/ 	.short	0x0028
        /*0014*/ 	.byte	0x00, 0xf5, 0x21, 0x00


	//----- nvinfo : EIATTR_KPARAM_INFO
	.align		4
.L_9:
        /*0018*/ 	.byte	0x04, 0x17
        /*001a*/ 	.short	(.L_11 - .L_10)
.L_10:
        /*001c*/ 	.word	0x00000000
        /*0020*/ 	.short	0x0004
        /*0022*/ 	.short	0x0020
        /*0024*/ 	.byte	0x00, 0xf5, 0x21, 0x00


	//----- nvinfo : EIATTR_KPARAM_INFO
	.align		4
.L_11:
        /*0028*/ 	.byte	0x04, 0x17
        /*002a*/ 	.short	(.L_13 - .L_12)
.L_12:
        /*002c*/ 	.word	0x00000000
        /*0030*/ 	.short	0x0003
        /*0032*/ 	.short	0x0018
        /*0034*/ 	.byte	0x00, 0xf5, 0x21, 0x00


	//----- nvinfo : EIATTR_KPARAM_INFO
	.align		4
.L_13:
        /*0038*/ 	.byte	0x04, 0x17
        /*003a*/ 	.short	(.L_15 - .L_14)
.L_14:
        /*003c*/ 	.word	0x00000000
        /*0040*/ 	.short	0x0002
        /*0042*/ 	.short	0x0010
        /*0044*/ 	.byte	0x00, 0xf5, 0x21, 0x00


	//----- nvinfo : EIATTR_KPARAM_INFO
	.align		4
.L_15:
        /*0048*/ 	.byte	0x04, 0x17
        /*004a*/ 	.short	(.L_17 - .L_16)
.L_16:
        /*004c*/ 	.word	0x00000000
        /*0050*/ 	.short	0x0001
        /*0052*/ 	.short	0x0008
        /*0054*/ 	.byte	0x00, 0xf5, 0x21, 0x00


	//----- nvinfo : EIATTR_KPARAM_INFO
	.align		4
.L_17:
        /*0058*/ 	.byte	0x04, 0x17
        /*005a*/ 	.short	(.L_19 - .L_18)
.L_18:
        /*005c*/ 	.word	0x00000000
        /*0060*/ 	.short	0x0000
        /*0062*/ 	.short	0x0000
        /*0064*/ 	.byte	0x00, 0xf5, 0x21, 0x00


	//----- nvinfo : EIATTR_SPARSE_MMA_MASK
	.align		4
.L_19:
        /*0068*/ 	.byte	0x03, 0x50
        /*006a*/ 	.short	0x0000


	//----- nvinfo : EIATTR_MAXREG_COUNT
	.align		4
        /*006c*/ 	.byte	0x03, 0x1b
        /*006e*/ 	.short	0x00ff


	//----- nvinfo : EIATTR_NUM_BARRIERS
	.align		4
        /*0070*/ 	.byte	0x02, 0x4c
        /*0072*/ 	.byte	0x01
	.zero		1


	//----- nvinfo : EIATTR_MERCURY_ISA_VERSION
	.align		4
        /*0074*/ 	.byte	0x03, 0x5f
        /*0076*/ 	.short	0x0101


	//----- nvinfo : EIATTR_UNUSED_LOAD_BYTE_OFFSET
	.align		4
        /*0078*/ 	.byte	0x04, 0x44
        /*007a*/ 	.short	(.L_21 - .L_20)


	//   ....[0]....
.L_20:
        /*007c*/ 	.word	0x00001af0
        /*0080*/ 	.word	0x0000fff0


	//   ....[1]....
        /*0084*/ 	.word	0x00004830
        /*0088*/ 	.word	0x0000fff0


	//   ....[2]....
        /*008c*/ 	.word	0x00007600
        /*0090*/ 	.word	0x0000fff0


	//----- nvinfo : EIATTR_VRC_CTA_INIT_COUNT
	.align		4
.L_21:
        /*0094*/ 	.byte	0x02, 0x4a
	.zero		1
	.zero		1


	//----- nvinfo : EIATTR_EXIT_INSTR_OFFSETS
	.align		4
        /*0098*/ 	.byte	0x04, 0x1c
        /*009a*/ 	.short	(.L_23 - .L_22)


	//   ....[0]....
.L_22:
        /*009c*/ 	.word	0x00009610


	//----- nvinfo : EIATTR_CRS_STACK_SIZE
	.align		4
.L_23:
        /*00a0*/ 	.byte	0x04, 0x1e
        /*00a2*/ 	.short	(.L_25 - .L_24)
.L_24:
        /*00a4*/ 	.word	0x00000000


	//----- nvinfo : EIATTR_CBANK_PARAM_SIZE
	.align		4
.L_25:
        /*00a8*/ 	.byte	0x03, 0x19
        /*00aa*/ 	.short	0x0030


	//----- nvinfo : EIATTR_PARAM_CBANK
	.align		4
        /*00ac*/ 	.byte	0x04, 0x0a
        /*00ae*/ 	.short	(.L_27 - .L_26)
	.align		4
.L_26:
        /*00b0*/ 	.word	index@(.nv.constant0.my_kernel_kernel0)
        /*00b4*/ 	.short	0x0380
        /*00b6*/ 	.short	0x0030


	//----- nvinfo : EIATTR_SW_WAR
	.align		4
.L_27:
        /*00b8*/ 	.byte	0x04, 0x36
        /*00ba*/ 	.short	(.L_29 - .L_28)
.L_28:
        /*00bc*/ 	.word	0x00000008
.L_29:


//--------------------- .nv.callgraph             --------------------------
	.section	.nv.callgraph,"",@"SHT_CUDA_CALLGRAPH"
	.align	4
	.sectionentsize	8
	.align		4
        /*0000*/ 	.word	0x00000000
	.align		4
        /*0004*/ 	.word	0xffffffff
	.align		4
        /*0008*/ 	.word	0x00000000
	.align		4
        /*000c*/ 	.word	0xfffffffe
	.align		4
        /*0010*/ 	.word	0x00000000
	.align		4
        /*0014*/ 	.word	0xfffffffd
	.align		4
        /*0018*/ 	.word	0x00000000
	.align		4
        /*001c*/ 	.word	0xfffffffc


//--------------------- .text.my_kernel_kernel0   --------------------------
	.section	.text.my_kernel_kernel0,"ax",@progbits
	.align	128
        .global         my_kernel_kernel0
        .type           my_kernel_kernel0,@function
        .size           my_kernel_kernel0,(.L_x_42 - my_kernel_kernel0)
        .other          my_kernel_kernel0,@"STO_CUDA_ENTRY STV_DEFAULT"
my_kernel_kernel0:
.text.my_kernel_kernel0:
[----:B------:R-:W0:Y:S01]  /*0000*/  LDC R1, c[0x0][0x37c] ;  /* 0x0000df00ff017b82 */ /* 0x000e220000000800 */
[----:B------:R-:W1:Y:S07]  /*0010*/  S2R R0, SR_TID.X ;  /* 0x0000000000007919 */ /* 0x000e6e0000002100 */
[----:B------:R-:W2:Y:S01]  /*0020*/  S2UR UR10, SR_CTAID.X ;  /* 0x00000000000a79c3 */ /* 0x000ea20000002500 */
[----:B0-----:R-:W-:Y:S01]  /*0030*/  IADD3 R1, PT, PT, R1, -0x400, RZ ;  /* 0xfffffc0001017810 */ /* 0x001fe20007ffe0ff */
[----:B------:R-:W-:Y:S01]  /*0040*/  HFMA2 R2, -RZ, RZ, 0, 0 ;  /* 0x00000000ff027431 */ /* 0x000fe200000001ff */
[----:B------:R-:W0:Y:S02]  /*0050*/  LDCU.64 UR14, c[0x0][0x358] ;  /* 0x00006b00ff0e77ac */ /* 0x000e240008000a00 */
[----:B------:R-:W-:Y:S01]  /*0060*/  R2UR UR6, R1 ;  /* 0x00000000010672ca */ /* 0x000fe200000e0000 */
[----:B------:R3:W-:Y:S04]  /*0070*/  STL.128 [R1], RZ ;  /* 0x000000ff01007387 */ /* 0x0007e80000100c00 */
[----:B------:R3:W-:Y:S04]  /*0080*/  STL.128 [R1+0x200], RZ ;  /* 0x000200ff01007387 */ /* 0x0007e80000100c00 */
[----:B------:R3:W-:Y:S04]  /*0090*/  STL.128 [R1+0x10], RZ ;  /* 0x000010ff01007387 */ /* 0x0007e80000100c00 */
[----:B------:R3:W-:Y:S01]  /*00a0*/  STL.128 [R1+0x210], RZ ;  /* 0x000210ff01007387 */ /* 0x0007e20000100c00 */
[----:B------:R-:W-:-:S03]  /*00b0*/  UIADD3 UR6, UPT, UPT, UR6, 0x210, URZ ;  /* 0x0000021006067890 */ /* 0x000fc6000fffe0ff */
[----:B------:R3:W-:Y:S01]  /*00c0*/  STL.128 [R1+0x20], RZ ;  /* 0x000020ff01007387 */ /* 0x0007e20000100c00 */
[----:B--2---:R-:W-:-:S03]  /*00d0*/  USHF.L.U32 UR5, UR10, 0x3, URZ ;  /* 0x000000030a057899 */ /* 0x004fc600080006ff */
[----:B------:R3:W-:Y:S01]  /*00e0*/  STL.128 [R1+0x220], RZ ;  /* 0x000220ff01007387 */ /* 0x0007e20000100c00 */
[----:B------:R-:W-:Y:S02]  /*00f0*/  USHF.R.U32.HI UR4, URZ, 0x1, UR10 ;  /* 0x00000001ff047899 */ /* 0x000fe4000801160a */
[----:B------:R-:W-:Y:S01]  /*0100*/  USHF.L.U32 UR8, UR10, 0xe, URZ ;  /* 0x0000000e0a087899 */ /* 0x000fe200080006ff */
[----:B------:R3:W-:Y:S01]  /*0110*/  STL.128 [R1+0x30], RZ ;  /* 0x000030ff01007387 */ /* 0x0007e20000100c00 */
[----:B------:R-:W-:Y:S01]  /*0120*/  USHF.L.U32 UR9, UR10, 0xc, URZ ;  /* 0x0000000c0a097899 */ /* 0x000fe200080006ff */
[----:B-1----:R-:W-:Y:S01]  /*0130*/  SHF.R.U32.HI R3, RZ, 0x4, R0 ;  /* 0x00000004ff037819 */ /* 0x002fe20000011600 */
[----:B------:R-:W-:Y:S01]  /*0140*/  USHF.L.U32 UR10, UR10, 0x5, URZ ;  /* 0x000000050a0a7899 */ /* 0x000fe200080006ff */
[----:B------:R3:W-:Y:S01]  /*0150*/  STL.128 [R1+0x230], RZ ;  /* 0x000230ff01007387 */ /* 0x0007e20000100c00 */
[----:B------:R-:W-:Y:S02]  /*0160*/  ULOP3.LUT UR5, UR5, 0x30, URZ, 0xc0, !UPT ;  /* 0x0000003005057892 */ /* 0x000fe4000f8ec0ff */
[----:B------:R-:W-:Y:S01]  /*0170*/  ULOP3.LUT UR7, UR4, 0x3ffffffc, URZ, 0xc0, !UPT ;  /* 0x3ffffffc04077892 */ /* 0x000fe2000f8ec0ff */
[----:B------:R3:W-:Y:S01]  /*0180*/  STL.128 [R1+0x40], RZ ;  /* 0x000040ff01007387 */ /* 0x0007e20000100c00 */
[----:B------:R-:W-:-:S02]  /*0190*/  ULOP3.LUT UR8, UR8, 0x7ffe0000, URZ, 0xc0, !UPT ;  /* 0x7ffe000008087892 */ /* 0x000fc4000f8ec0ff */
[----:B------:R-:W-:Y:S01]  /*01a0*/  ULOP3.LUT UR9, UR9, 0x6000, URZ, 0xc0, !UPT ;  /* 0x0000600009097892 */ /* 0x000fe2000f8ec0ff */
[----:B------:R3:W-:Y:S01]  /*01b0*/  STL.128 [R1+0x240], RZ ;  /* 0x000240ff01007387 */ /* 0x0007e20000100c00 */
[----:B------:R-:W-:Y:S02]  /*01c0*/  ULOP3.LUT UR10, UR10, 0x20, URZ, 0xc0, !UPT ;  /* 0x000000200a0a7892 */ /* 0x000fe4000f8ec0ff */
[----:B------:R-:W-:Y:S01]  /*01d0*/  UIADD3 UR17, UPT, UPT, UR5, -0x1, URZ ;  /* 0xffffffff05117890 */ /* 0x000fe2000fffe0ff */
[----:B------:R3:W-:Y:S01]  /*01e0*/  STL.128 [R1+0x50], RZ ;  /* 0x000050ff01007387 */ /* 0x0007e20000100c00 */
[----:B------:R-:W-:-:S03]  /*01f0*/  ULOP3.LUT UR11, UR5, 0x3f, URZ, 0x3c, !UPT ;  /* 0x0000003f050b7892 */ /* 0x000fc6000f8e3cff */
[----:B------:R3:W-:Y:S04]  /*0200*/  STL.128 [R1+0x250], RZ ;  /* 0x000250ff01007387 */ /* 0x0007e80000100c00 */
        /* <DEDUP_REMOVED lines=51> */
[----:B0-----:R3:W-:Y:S02]  /*0540*/  STL.128 [R1+0x3f0], RZ ;  /* 0x0003f0ff01007387 */ /* 0x0017e40000100c00 */
.L_x_39:
[----:B-1----:R-:W-:-:S07]  /*0550*/  MOV R30, RZ ;  /* 0x000000ff001e7202 */ /* 0x002fce0000000f00 */
.L_x_12:
[----:B-1----:R-:W0:Y:S01]  /*0560*/  S2R R8, SR_CgaCtaId ;  /* 0x0000000000087919 */ /* 0x002e220000008800 */
[----:B------:R-:W1:Y:S01]  /*0570*/  LDC.64 R4, c[0x0][0x380] ;  /* 0x0000e000ff047b82 */ /* 0x000e620000000a00 */
[----:B------:R-:W-:Y:S01]  /*0580*/  MOV R7, 0x400 ;  /* 0x0000040000077802 */ /* 0x000fe20000000f00 */
[----:B------:R-:W-:Y:S01]  /*0590*/  ULOP3.LUT UR4, UR8, UR9, URZ, 0xfc, !UPT ;  /* 0x0000000908047292 */ /* 0x000fe2000f8efcff */
[C---:B------:R-:W-:Y:S01]  /*05a0*/  PRMT R6, R0.reuse, 0x9910, RZ ;  /* 0x0000991000067816 */ /* 0x040fe200000000ff */
[----:B------:R-:W-:-:S04]  /*05b0*/  IMAD R19, R0, 0x12, RZ ;  /* 0x0000001200137824 */ /* 0x000fc800078e02ff */
[----:B------:R-:W-:Y:S01]  /*05c0*/  BAR.SYNC.DEFER_BLOCKING 0x0 ;  /* 0x0000000000007b1d */ /* 0x000fe20000010000 */
[----:B------:R-:W-:Y:S01]  /*05d0*/  UIADD3 UR4, UPT, UPT, UR4, -0x8240, URZ ;  /* 0xffff7dc004047890 */ /* 0x000fe2000fffe0ff */
[----:B------:R-:W-:Y:S01]  /*05e0*/  ISETP.GT.U32.AND P1, PT, R0, 0x23, PT ;  /* 0x000000230000780c */ /* 0x000fe20003f24070 */
[C---:B------:R-:W-:Y:S02]  /*05f0*/  IMAD R9, R6.reuse, 0x480, RZ ;  /* 0x0000048006097824 */ /* 0x040fe400078e02ff */
[----:B------:R-:W-:-:S03]  /*0600*/  IMAD R6, R6, 0x12, RZ ;  /* 0x0000001206067824 */ /* 0x000fc600078e02ff */
[----:B------:R-:W-:Y:S02]  /*0610*/  IADD3 R12, PT, PT, R9, 0x40, RZ ;  /* 0x00000040090c7810 */ /* 0x000fe40007ffe0ff */
[C---:B------:R-:W-:Y:S02]  /*0620*/  IADD3 R13, PT, PT, R6.reuse, 0x1, RZ ;  /* 0x00000001060d7810 */ /* 0x040fe40007ffe0ff */
[----:B------:R-:W-:Y:S02]  /*0630*/  PRMT R11, R6, 0x7610, R11 ;  /* 0x00007610060b7816 */ /* 0x000fe4000000000b */
[----:B0-----:R-:W-:Y:S02]  /*0640*/  LEA R7, R8, R7, 0x18 ;  /* 0x0000000708077211 */ /* 0x001fe400078ec0ff */
[----:B------:R-:W-:Y:S01]  /*0650*/  IADD3 R8, PT, PT, R30, UR4, RZ ;  /* 0x000000041e087c10 */ /* 0x000fe2000fffe0ff */
[----:B------:R-:W-:Y:S02]  /*0660*/  UMOV UR4, 0x4 ;  /* 0x0000000400047882 */ /* 0x000fe40000000000 */
[----:B------:R-:W-:-:S05]  /*0670*/  IMAD R7, R0, 0x48, R7 ;  /* 0x0000004800077824 */ /* 0x000fca00078e0207 */
[----:B------:R-:W-:-:S07]  /*0680*/  IADD3 R10, PT, PT, R7, 0x4, RZ ;  /* 0x00000004070a7810 */ /* 0x000fce0007ffe0ff */
.L_x_8:
[----:B------:R-:W-:Y:S01]  /*0690*/  ISETP.GT.U32.OR P0, PT, R19, 0x27f, P1 ;  /* 0x0000027f1300780c */ /* 0x000fe20000f04470 */
[----:B------:R-:W-:Y:S01]  /*06a0*/  BSSY.RECONVERGENT B0, `(.L_x_0) ;  /* 0x0000033000007945 */ /* 0x000fe20003800200 */
[----:B0-----:R-:W-:-:S05]  /*06b0*/  LOP3.LUT R6, R13, 0xffff, RZ, 0xc0, !PT ;  /* 0x0000ffff0d067812 */ /* 0x001fca00078ec0ff */
[----:B------:R-:W-:-:S05]  /*06c0*/  IMAD R6, R6, 0xcccd, RZ ;  /* 0x0000cccd06067824 */ /* 0x000fca00078e02ff */
[--C-:B------:R-:W-:Y:S02]  /*06d0*/  SHF.R.U32.HI R15, RZ, 0x17, R6.reuse ;  /* 0x00000017ff0f7819 */ /* 0x100fe40000011606 */
[----:B------:R-:W-:Y:S01]  /*06e0*/  SHF.R.U32.HI R14, RZ, 0x13, R6 ;  /* 0x00000013ff0e7819 */ /* 0x000fe20000011606 */
[----:B------:R-:W-:Y:S06]  /*06f0*/  @P0 BRA `(.L_x_1) ;  /* 0x0000000000b40947 */ /* 0x000fec0003800000 */
[----:B------:R-:W-:Y:S01]  /*0700*/  IADD3 R6, PT, PT, R13, -0x1, RZ ;  /* 0xffffffff0d067810 */ /* 0x000fe20007ffe0ff */
[----:B------:R-:W-:Y:S03]  /*0710*/  BSSY.RECONVERGENT B1, `(.L_x_2) ;  /* 0x000002a000017945 */ /* 0x000fe60003800200 */
[----:B------:R-:W-:-:S05]  /*0720*/  LOP3.LUT R6, R6, 0xffff, RZ, 0xc0, !PT ;  /* 0x0000ffff06067812 */ /* 0x000fca00078ec0ff */
[----:B------:R-:W-:-:S05]  /*0730*/  IMAD R7, R6, 0xcccd, RZ ;  /* 0x0000cccd06077824 */ /* 0x000fca00078e02ff */
[----:B------:R-:W-:-:S04]  /*0740*/  LEA.HI R17, R7, UR7, RZ, 0x9 ;  /* 0x0000000707117c11 */ /* 0x000fc8000f8f48ff */
[CC--:B------:R-:W-:Y:S02]  /*0750*/  LOP3.LUT P0, RZ, R17.reuse, R2.reuse, RZ, 0xfc, !PT ;  /* 0x0000000211ff7212 */ /* 0x0c0fe4000780fcff */
[----:B------:R-:W-:-:S04]  /*0760*/  IADD3 R17, PT, PT, R17, R2, RZ ;  /* 0x0000000211117210 */ /* 0x000fc80007ffe0ff */
[----:B------:R-:W-:Y:S01]  /*0770*/  ISETP.GT.U32.OR P0, PT, R17, 0x80, !P0 ;  /* 0x000000801100780c */ /* 0x000fe20004704470 */
[----:B------:R-:W-:-:S12]  /*0780*/  HFMA2 R17, -RZ, RZ, 0, 0 ;  /* 0x00000000ff117431 */ /* 0x000fd800000001ff */
[----:B------:R-:W-:Y:S05]  /*0790*/  @P0 BRA `(.L_x_3) ;  /* 0x0000000000840947 */ /* 0x000fea0003800000 */
[----:B------:R-:W-:Y:S02]  /*07a0*/  LOP3.LUT R18, R11, 0xffff, RZ, 0xc0, !PT ;  /* 0x0000ffff0b127812 */ /* 0x000fe400078ec0ff */
[----:B------:R-:W-:-:S03]  /*07b0*/  PRMT R16, R13, 0x9910, RZ ;  /* 0x000099100d107816 */ /* 0x000fc600000000ff */
[----:B------:R-:W-:-:S05]  /*07c0*/  IMAD R18, R18, 0xcccd, RZ ;  /* 0x0000cccd12127824 */ /* 0x000fca00078e02ff */
[----:B------:R-:W-:-:S04]  /*07d0*/  SHF.R.U32.HI R6, RZ, 0x17, R18 ;  /* 0x00000017ff067819 */ /* 0x000fc80000011612 */
[----:B------:R-:W-:-:S05]  /*07e0*/  PRMT R21, R6, 0x9910, RZ ;  /* 0x0000991006157816 */ /* 0x000fca00000000ff */
[----:B------:R-:W-:Y:S01]  /*07f0*/  IMAD R6, R21, -0xa0, R16 ;  /* 0xffffff6015067824 */ /* 0x000fe200078e0210 */
[----:B------:R-:W-:-:S04]  /*0800*/  MOV R21, 0xcd ;  /* 0x000000cd00157802 */ /* 0x000fc80000000f00 */
[----:B------:R-:W-:-:S05]  /*0810*/  PRMT R6, R6, 0x9910, RZ ;  /* 0x0000991006067816 */ /* 0x000fca00000000ff */
[----:B------:R-:W-:-:S05]  /*0820*/  IMAD R6, R6, R21, -0xcd ;  /* 0xffffff3306067424 */ /* 0x000fca00078e0215 */
[----:B------:R-:W-:-:S04]  /*0830*/  LOP3.LUT R6, R6, 0xffff, RZ, 0xc0, !PT ;  /* 0x0000ffff06067812 */ /* 0x000fc800078ec0ff */
[----:B------:R-:W-:-:S04]  /*0840*/  SHF.R.U32.HI R6, RZ, 0xb, R6 ;  /* 0x0000000bff067819 */ /* 0x000fc80000011606 */
[----:B------:R-:W-:-:S04]  /*0850*/  LOP3.LUT R6, R6, 0xffff, RZ, 0xc0, !PT ;  /* 0x0000ffff06067812 */ /* 0x000fc800078ec0ff */
[----:B------:R-:W-:-:S04]  /*0860*/  IADD3 R20, PT, PT, R6, UR17, RZ ;  /* 0x0000001106147c10 */ /* 0x000fc8000fffe0ff */
[----:B------:R-:W-:-:S13]  /*0870*/  ISETP.GT.U32.AND P0, PT, R20, 0x3f, PT ;  /* 0x0000003f1400780c */ /* 0x000fda0003f04070 */
[----:B------:R-:W-:Y:S05]  /*0880*/  @P0 BRA `(.L_x_3) ;  /* 0x0000000000480947 */ /* 0x000fea0003800000 */
[----:B------:R-:W-:-:S04]  /*0890*/  SHF.R.U32.HI R18, RZ, 0x13, R18 ;  /* 0x00000013ff127819 */ /* 0x000fc80000011612 */
[----:B------:R-:W-:-:S05]  /*08a0*/  PRMT R21, R18, 0x9910, RZ ;  /* 0x0000991012157816 */ /* 0x000fca00000000ff */
[----:B------:R-:W-:-:S05]  /*08b0*/  IMAD R16, R21, -0xa, R16 ;  /* 0xfffffff615107824 */ /* 0x000fca00078e0210 */
[----:B------:R-:W-:-:S04]  /*08c0*/  IADD3 R16, PT, PT, R16, -0x2, RZ ;  /* 0xfffffffe10107810 */ /* 0x000fc80007ffe0ff */
[----:B------:R-:W-:-:S04]  /*08d0*/  LOP3.LUT R16, R16, 0xffff, RZ, 0xc0, !PT ;  /* 0x0000ffff10107812 */ /* 0x000fc800078ec0ff */
[----:B------:R-:W-:-:S13]  /*08e0*/  ISETP.GT.U32.AND P0, PT, R16, 0x7, PT ;  /* 0x000000071000780c */ /* 0x000fda0003f04070 */
[----:B------:R-:W-:Y:S05]  /*08f0*/  @P0 BRA `(.L_x_3) ;  /* 0x00000000002c0947 */ /* 0x000fea0003800000 */
[----:B------:R-:W-:Y:S01]  /*0900*/  IMAD R21, R21, 0x280, RZ ;  /* 0x0000028015157824 */ /* 0x000fe200078e02ff */
[----:B------:R-:W-:-:S04]  /*0910*/  LEA.HI R7, R7, R2, RZ, 0x9 ;  /* 0x0000000207077211 */ /* 0x000fc800078f48ff */
[----:B------:R-:W-:-:S04]  /*0920*/  IADD3 R16, PT, PT, RZ, -R21, RZ ;  /* 0x80000015ff107210 */ /* 0x000fc80007ffe0ff */
[----:B------:R-:W-:-:S04]  /*0930*/  PRMT R16, R16, 0x7710, RZ ;  /* 0x0000771010107816 */ /* 0x000fc800000000ff */
[----:B------:R-:W-:-:S04]  /*0940*/  IADD3 R16, PT, PT, R16, R9, RZ ;  /* 0x0000000910107210 */ /* 0x000fc80007ffe0ff */
[----:B------:R-:W-:-:S04]  /*0950*/  LOP3.LUT R17, R16, 0xffff, RZ, 0xc0, !PT ;  /* 0x0000ffff10117812 */ /* 0x000fc800078ec0ff */
[----:B------:R-:W-:-:S04]  /*0960*/  IADD3 R16, PT, PT, R8, R17, RZ ;  /* 0x0000001108107210 */ /* 0x000fc80007ffe0ff */
[----:B------:R-:W-:-:S04]  /*0970*/  LEA R7, R7, R16, 0xf ;  /* 0x0000001007077211 */ /* 0x000fc800078e78ff */
[----:B------:R-:W-:-:S05]  /*0980*/  LEA R7, R6, R7, 0x9 ;  /* 0x0000000706077211 */ /* 0x000fca00078e48ff */
[----:B-1----:R-:W-:-:S05]  /*0990*/  IMAD.WIDE R6, R7, 0x4, R4 ;  /* 0x0000000407067825 */ /* 0x002fca00078e0204 */
[----:B------:R0:W5:Y:S02]  /*09a0*/  LDG.E.CONSTANT R17, desc[UR14][R6.64] ;  /* 0x0000000e06117981 */ /* 0x000164000c1e9900 */
.L_x_3:
[----:B------:R-:W-:Y:S05]  /*09b0*/  BSYNC.RECONVERGENT B1 ;  /* 0x0000000000017941 */ /* 0x000fea0003800200 */
.L_x_2:
[----:B-----5:R2:W-:Y:S02]  /*09c0*/  STS [R10+-0x4], R17 ;  /* 0xfffffc110a007388 */ /* 0x0205e40000000800 */
.L_x_1:
[----:B------:R-:W-:Y:S05]  /*09d0*/  BSYNC.RECONVERGENT B0 ;  /* 0x0000000000007941 */ /* 0x000fea0003800200 */
.L_x_0:
[----:B------:R-:W-:Y:S01]  /*09e0*/  ISETP.GT.U32.OR P0, PT, R19, 0x27e, P1 ;  /* 0x0000027e1300780c */ /* 0x000fe20000f04470 */
[----:B------:R-:W-:-:S12]  /*09f0*/  BSSY.RECONVERGENT B0, `(.L_x_4) ;  /* 0x0000025000007945 */ /* 0x000fd80003800200 */
[----:B------:R-:W-:Y:S05]  /*0a00*/  @P0 BRA `(.L_x_5) ;  /* 0x00000000008c0947 */ /* 0x000fea0003800000 */
[----:B0-----:R-:W-:Y:S01]  /*0a10*/  IADD3 R7, PT, PT, R15, UR7, RZ ;  /* 0x000000070f077c10 */ /* 0x001fe2000fffe0ff */
[----:B------:R-:W-:Y:S03]  /*0a20*/  BSSY.RECONVERGENT B1, `(.L_x_6) ;  /* 0x0000020000017945 */ /* 0x000fe60003800200 */
[CC--:B------:R-:W-:Y:S02]  /*0a30*/  LOP3.LUT P0, RZ, R7.reuse, R2.reuse, RZ, 0xfc, !PT ;  /* 0x0000000207ff7212 */ /* 0x0c0fe4000780fcff */
[----:B------:R-:W-:-:S04]  /*0a40*/  IADD3 R7, PT, PT, R7, R2, RZ ;  /* 0x0000000207077210 */ /* 0x000fc80007ffe0ff */
[----:B------:R-:W-:Y:S02]  /*0a50*/  ISETP.GT.U32.OR P0, PT, R7, 0x80, !P0 ;  /* 0x000000800700780c */ /* 0x000fe40004704470 */
[----:B------:R-:W-:-:S11]  /*0a60*/  MOV R7, RZ ;  /* 0x000000ff00077202 */ /* 0x000fd60000000f00 */
[----:B------:R-:W-:Y:S05]  /*0a70*/  @P0 BRA `(.L_x_7) ;  /* 0x0000000000680947 */ /* 0x000fea0003800000 */
[----:B--2---:R-:W-:Y:S02]  /*0a80*/  PRMT R17, R13, 0x9910, RZ ;  /* 0x000099100d117816 */ /* 0x004fe400000000ff */
[----:B------:R-:W-:Y:S02]  /*0a90*/  PRMT R6, R15, 0x9910, RZ ;  /* 0x000099100f067816 */ /* 0x000fe400000000ff */
[----:B------:R-:W-:-:S03]  /*0aa0*/  PRMT R16, R14, 0x9910, RZ ;  /* 0x000099100e107816 */ /* 0x000fc600000000ff */
[--C-:B------:R-:W-:Y:S02]  /*0ab0*/  IMAD R6, R6, -0xa0, R17.reuse ;  /* 0xffffff6006067824 */ /* 0x100fe400078e0211 */
[----:B------:R-:W-:-:S03]  /*0ac0*/  IMAD R14, R16, -0xa, R17 ;  /* 0xfffffff6100e7824 */ /* 0x000fc600078e0211 */
[----:B------:R-:W-:Y:S02]  /*0ad0*/  PRMT R6, R6, 0x9910, RZ ;  /* 0x0000991006067816 */ /* 0x000fe400000000ff */
[----:B------:R-:W-:-:S03]  /*0ae0*/  LOP3.LUT R14, R14, 0xffff, RZ, 0xc0, !PT ;  /* 0x0000ffff0e0e7812 */ /* 0x000fc600078ec0ff */
[----:B------:R-:W-:Y:S01]  /*0af0*/  IMAD R6, R6, 0xcd, RZ ;  /* 0x000000cd06067824 */ /* 0x000fe200078e02ff */
[----:B------:R-:W-:-:S04]  /*0b00*/  ISETP.GT.U32.AND P0, PT, R14, 0x8, PT ;  /* 0x000000080e00780c */ /* 0x000fc80003f04070 */
[----:B------:R-:W-:-:S04]  /*0b10*/  LOP3.LUT R6, R6, 0xffff, RZ, 0xc0, !PT ;  /* 0x0000ffff06067812 */ /* 0x000fc800078ec0ff */
[----:B------:R-:W-:-:S04]  /*0b20*/  SHF.R.U32.HI R6, RZ, 0xb, R6 ;  /* 0x0000000bff067819 */ /* 0x000fc80000011606 */
[----:B------:R-:W-:-:S04]  /*0b30*/  LOP3.LUT R17, R6, 0xffff, RZ, 0xc0, !PT ;  /* 0x0000ffff06117812 */ /* 0x000fc800078ec0ff */
[----:B------:R-:W-:-:S04]  /*0b40*/  IADD3 R6, PT, PT, R17, UR17, RZ ;  /* 0x0000001111067c10 */ /* 0x000fc8000fffe0ff */
[----:B------:R-:W-:-:S13]  /*0b50*/  ISETP.GT.U32.OR P0, PT, R6, 0x3f, P0 ;  /* 0x0000003f0600780c */ /* 0x000fda0000704470 */
[----:B------:R-:W-:Y:S05]  /*0b60*/  @P0 BRA `(.L_x_7) ;  /* 0x00000000002c0947 */ /* 0x000fea0003800000 */
[----:B------:R-:W-:Y:S01]  /*0b70*/  IMAD R6, R16, 0x280, RZ ;  /* 0x0000028010067824 */ /* 0x000fe200078e02ff */
[----:B------:R-:W-:-:S04]  /*0b80*/  IADD3 R15, PT, PT, R15, R2, RZ ;  /* 0x000000020f0f7210 */ /* 0x000fc80007ffe0ff */
[----:B------:R-:W-:-:S04]  /*0b90*/  IADD3 R6, PT, PT, RZ, -R6, RZ ;  /* 0x80000006ff067210 */ /* 0x000fc80007ffe0ff */
[----:B------:R-:W-:-:S04]  /*0ba0*/  PRMT R7, R6, 0x7710, RZ ;  /* 0x0000771006077816 */ /* 0x000fc800000000ff */
[----:B------:R-:W-:-:S04]  /*0bb0*/  IADD3 R6, PT, PT, R7, R12, RZ ;  /* 0x0000000c07067210 */ /* 0x000fc80007ffe0ff */
[----:B------:R-:W-:-:S04]  /*0bc0*/  LOP3.LUT R7, R6, 0xffff, RZ, 0xc0, !PT ;  /* 0x0000ffff06077812 */ /* 0x000fc800078ec0ff */
[----:B------:R-:W-:-:S04]  /*0bd0*/  IADD3 R6, PT, PT, R8, R7, RZ ;  /* 0x0000000708067210 */ /* 0x000fc80007ffe0ff */
[----:B------:R-:W-:-:S04]  /*0be0*/  LEA R6, R15, R6, 0xf ;  /* 0x000000060f067211 */ /* 0x000fc800078e78ff */
[----:B------:R-:W-:-:S05]  /*0bf0*/  LEA R7, R17, R6, 0x9 ;  /* 0x0000000611077211 */ /* 0x000fca00078e48ff */
[----:B-1----:R-:W-:-:S06]  /*0c00*/  IMAD.WIDE R6, R7, 0x4, R4 ;  /* 0x0000000407067825 */ /* 0x002fcc00078e0204 */
[----:B------:R0:W5:Y:S02]  /*0c10*/  LDG.E.CONSTANT R7, desc[UR14][R6.64] ;  /* 0x0000000e06077981 */ /* 0x000164000c1e9900 */
.L_x_7:
[----:B------:R-:W-:Y:S05]  /*0c20*/  BSYNC.RECONVERGENT B1 ;  /* 0x0000000000017941 */ /* 0x000fea0003800200 */
.L_x_6:
[----:B-----5:R4:W-:Y:S02]  /*0c30*/  STS [R10], R7 ;  /* 0x000000070a007388 */ /* 0x0209e40000000800 */
.L_x_5:
[----:B------:R-:W-:Y:S05]  /*0c40*/  BSYNC.RECONVERGENT B0 ;  /* 0x0000000000007941 */ /* 0x000fea0003800200 */
.L_x_4:
[----:B------:R-:W-:Y:S01]  /*0c50*/  UIADD3 UR4, UPT, UPT, UR4, 0x8, URZ ;  /* 0x0000000804047890 */ /* 0x000fe2000fffe0ff */
[----:B------:R-:W-:Y:S02]  /*0c60*/  IADD3 R13, PT, PT, R13, 0x2, RZ ;  /* 0x000000020d0d7810 */ /* 0x000fe40007ffe0ff */
[----:B------:R-:W-:Y:S01]  /*0c70*/  IADD3 R12, PT, PT, R12, 0x80, RZ ;  /* 0x000000800c0c7810 */ /* 0x000fe20007ffe0ff */
[----:B------:R-:W-:Y:S01]  /*0c80*/  UISETP.NE.AND UP0, UPT, UR4, 0x4c, UPT ;  /* 0x0000004c0400788c */ /* 0x000fe2000bf05270 */
[----:B------:R-:W-:Y:S02]  /*0c90*/  IADD3 R19, PT, PT, R19, 0x2, RZ ;  /* 0x0000000213137810 */ /* 0x000fe40007ffe0ff */
[----:B------:R-:W-:Y:S02]  /*0ca0*/  IADD3 R9, PT, PT, R9, 0x80, RZ ;  /* 0x0000008009097810 */ /* 0x000fe40007ffe0ff */
[----:B------:R-:W-:Y:S02]  /*0cb0*/  IADD3 R11, PT, PT, R11, 0x2, RZ ;  /* 0x000000020b0b7810 */ /* 0x000fe40007ffe0ff */
[----:B--2-4-:R-:W-:-:S02]  /*0cc0*/  IADD3 R10, PT, PT, R10, 0x8, RZ ;  /* 0x000000080a0a7810 */ /* 0x014fc40007ffe0ff */
[----:B------:R-:W-:Y:S05]  /*0cd0*/  BRA.U UP0, `(.L_x_8) ;  /* 0xfffffff9006c7547 */ /* 0x000fea000b83ffff */
[C---:B------:R-:W-:Y:S01]  /*0ce0*/  ISETP.GT.U32.AND P0, PT, R0.reuse, 0x1f, PT ;  /* 0x0000001f0000780c */ /* 0x040fe20003f04070 */
[----:B-1----:R-:W1:Y:S01]  /*0cf0*/  LDC.64 R4, c[0x0][0x388] ;  /* 0x0000e200ff047b82 */ /* 0x002e620000000a00 */
[----:B0-----:R-:W-:Y:S01]  /*0d00*/  SHF.L.U32 R7, R0, 0x7, RZ ;  /* 0x0000000700077819 */ /* 0x001fe200000006ff */
[----:B------:R-:W2:Y:S03]  /*0d10*/  LDL.128 R24, [R1] ;  /* 0x0000000001187983 */ /* 0x000ea60000100c00 */
[----:B------:R-:W-:-:S03]  /*0d20*/  LOP3.LUT R7, R7, 0x1f01f, R0, 0xc8, !PT ;  /* 0x0001f01f07077812 */ /* 0x000fc600078ec800 */
[----:B------:R-:W0:Y:S01]  /*0d30*/  S2UR UR5, SR_CgaCtaId ;  /* 0x00000000000579c3 */ /* 0x000e220000008800 */
[----:B------:R-:W-:Y:S01]  /*0d40*/  IADD3 R9, PT, PT, R7, UR10, RZ ;  /* 0x0000000a07097c10 */ /* 0x000fe2000fffe0ff */
[----:B------:R-:W-:Y:S01]  /*0d50*/  UMOV UR4, 0x400 ;  /* 0x0000040000047882 */ /* 0x000fe20000000000 */
[C---:B------:R-:W-:Y:S01]  /*0d60*/  SHF.L.U32 R29, R0.reuse, 0x2, RZ ;  /* 0x00000002001d7819 */ /* 0x040fe200000006ff */
[----:B------:R-:W4:Y:S01]  /*0d70*/  LDL.128 R20, [R1+0x200] ;  /* 0x0002000001147983 */ /* 0x000f220000100c00 */
[----:B------:R-:W-:Y:S01]  /*0d80*/  @!P0 IADD3 R7, PT, PT, R0, UR10, RZ ;  /* 0x0000000a00078c10 */ /* 0x000fe2000fffe0ff */
[----:B------:R-:W-:-:S04]  /*0d90*/  IMAD R11, R2, 0x9000, R9 ;  /* 0x00009000020b7824 */ /* 0x000fc800078e0209 */
[----:B------:R-:W-:Y:S01]  /*0da0*/  @!P0 IMAD R9, R2, 0x9000, R7 ;  /* 0x0000900002098824 */ /* 0x000fe200078e0207 */
[----:B------:R-:W-:-:S04]  /*0db0*/  LEA R7, R30, R11, 0x6 ;  /* 0x0000000b1e077211 */ /* 0x000fc800078e30ff */
[----:B------:R-:W-:Y:S01]  /*0dc0*/  @!P0 LEA R9, R30, R9, 0x6 ;  /* 0x000000091e098211 */ /* 0x000fe200078e30ff */
[----:B-1----:R-:W-:-:S04]  /*0dd0*/  IMAD.WIDE.U32 R6, R7, 0x4, R4 ;  /* 0x0000000407067825 */ /* 0x002fc800078e0004 */
[----:B------:R-:W-:Y:S02]  /*0de0*/  @!P0 IMAD.WIDE.U32 R8, R9, 0x4, R4 ;  /* 0x0000000409088825 */ /* 0x000fe400078e0004 */
[----:B------:R-:W5:Y:S04]  /*0df0*/  LDG.E.CONSTANT R6, desc[UR14][R6.64] ;  /* 0x0000000e06067981 */ /* 0x000f68000c1e9900 */
[----:B------:R-:W3:Y:S01]  /*0e00*/  @!P0 LDG.E.CONSTANT R8, desc[UR14][R8.64+0x8000] ;  /* 0x0080000e08088981 */ /* 0x000ee2000c1e9900 */
[----:B------:R-:W1:Y:S01]  /*0e10*/  S2R R5, SR_CgaCtaId ;  /* 0x0000000000057919 */ /* 0x000e620000008800 */
[----:B------:R-:W-:-:S04]  /*0e20*/  UIADD3 UR4, UPT, UPT, UR4, 0xa00, URZ ;  /* 0x00000a0004047890 */ /* 0x000fc8000fffe0ff */
[----:B0-----:R-:W-:Y:S01]  /*0e30*/  ULEA UR4, UR5, UR4, 0x18 ;  /* 0x0000000405047291 */ /* 0x001fe2000f8ec0ff */
[----:B------:R-:W-:-:S04]  /*0e40*/  MOV R28, 0x400 ;  /* 0x00000400001c7802 */ /* 0x000fc80000000f00 */
[----:B-1----:R-:W-:Y:S02]  /*0e50*/  LEA R28, R5, R28, 0x18 ;  /* 0x0000001c051c7211 */ /* 0x002fe400078ec0ff */
[----:B------:R-:W-:-:S03]  /*0e60*/  LOP3.LUT R32, R29, 0x3c, RZ, 0xc0, !PT ;  /* 0x0000003c1d207812 */ /* 0x000fc600078ec0ff */
[----:B------:R-:W-:Y:S01]  /*0e70*/  IMAD R12, R3, 0x280, R28 ;  /* 0x00000280030c7824 */ /* 0x000fe200078e021c */
[----:B-----5:R0:W-:Y:S04]  /*0e80*/  STS [R29+UR4], R6 ;  /* 0x000000061d007988 */ /* 0x0201e80008000804 */
[----:B---3--:R1:W-:Y:S01]  /*0e90*/  @!P0 STS [R29+UR4+0x100], R8 ;  /* 0x000100081d008988 */ /* 0x0083e20008000804 */
[----:B------:R-:W-:Y:S06]  /*0ea0*/  BAR.SYNC.DEFER_BLOCKING 0x0 ;  /* 0x0000000000007b1d */ /* 0x000fec0000010000 */
[----:B0-----:R-:W3:Y:S04]  /*0eb0*/  LDL.128 R4, [R1+0x10] ;  /* 0x0000100001047983 */ /* 0x001ee80000100c00 */
[----:B-1----:R-:W5:Y:S04]  /*0ec0*/  LDL.128 R8, [R1+0x210] ;  /* 0x0002100001087983 */ /* 0x002f680000100c00 */
[----:B------:R-:W-:Y:S04]  /*0ed0*/  LDS.128 R16, [R12] ;  /* 0x000000000c107984 */ /* 0x000fe80000000c00 */
[----:B------:R-:W2:Y:S04]  /*0ee0*/  LDS R31, [R32+UR4] ;  /* 0x00000004201f7984 */ /* 0x000ea80008000800 */
[----:B------:R0:W4:Y:S04]  /*0ef0*/  LDS R33, [R32+UR4+0x40] ;  /* 0x0000400420217984 */ /* 0x0001280008000800 */
[----:B------:R-:W3:Y:S01]  /*0f00*/  LDS.128 R12, [R12+0x10] ;  /* 0x000010000c0c7984 */ /* 0x000ee20000000c00 */
[----:B0-----:R-:W-:-:S02]  /*0f10*/  HFMA2 R32, -RZ, RZ, 0, 5.9604644775390625e-08 ;  /* 0x00000001ff207431 */ /* 0x001fc400000001ff */
[C---:B--2---:R-:W-:Y:S01]  /*0f20*/  FFMA R24, R31.reuse, R16, R24 ;  /* 0x000000101f187223 */ /* 0x044fe20000000018 */
[C---:B------:R-:W-:Y:S01]  /*0f30*/  FFMA R25, R31.reuse, R17, R25 ;  /* 0x000000111f197223 */ /* 0x040fe20000000019 */
[C---:B------:R-:W-:Y:S01]  /*0f40*/  FFMA R26, R31.reuse, R18, R26 ;  /* 0x000000121f1a7223 */ /* 0x040fe2000000001a */
[----:B------:R-:W-:Y:S01]  /*0f50*/  FFMA R27, R31, R19, R27 ;  /* 0x000000131f1b7223 */ /* 0x000fe2000000001b */
[C---:B----4-:R-:W-:Y:S01]  /*0f60*/  FFMA R20, R33.reuse, R16, R20 ;  /* 0x0000001021147223 */ /* 0x050fe20000000014 */
[C---:B------:R-:W-:Y:S01]  /*0f70*/  FFMA R21, R33.reuse, R17, R21 ;  /* 0x0000001121157223 */ /* 0x040fe20000000015 */
[C---:B------:R-:W-:Y:S01]  /*0f80*/  FFMA R22, R33.reuse, R18, R22 ;  /* 0x0000001221167223 */ /* 0x040fe20000000016 */
[----:B------:R-:W-:Y:S01]  /*0f90*/  FFMA R23, R33, R19, R23 ;  /* 0x0000001321177223 */ /* 0x000fe20000000017 */
[----:B------:R0:W-:Y:S04]  /*0fa0*/  STL.128 [R1], R24 ;  /* 0x0000001801007387 */ /* 0x0001e80000100c00 */
[----:B------:R0:W-:Y:S01]  /*0fb0*/  STL.128 [R1+0x200], R20 ;  /* 0x0002001401007387 */ /* 0x0001e20000100c00 */
[C---:B---3--:R-:W-:Y:S01]  /*0fc0*/  FFMA R4, R31.reuse, R12, R4 ;  /* 0x0000000c1f047223 */ /* 0x048fe20000000004 */
[C---:B------:R-:W-:Y:S01]  /*0fd0*/  FFMA R5, R31.reuse, R13, R5 ;  /* 0x0000000d1f057223 */ /* 0x040fe20000000005 */
[C---:B------:R-:W-:Y:S01]  /*0fe0*/  FFMA R6, R31.reuse, R14, R6 ;  /* 0x0000000e1f067223 */ /* 0x040fe20000000006 */
[----:B------:R-:W-:Y:S01]  /*0ff0*/  FFMA R7, R31, R15, R7 ;  /* 0x0000000f1f077223 */ /* 0x000fe20000000007 */
[C---:B-----5:R-:W-:Y:S01]  /*1000*/  FFMA R8, R33.reuse, R12, R8 ;  /* 0x0000000c21087223 */ /* 0x060fe20000000008 */
[C---:B------:R-:W-:Y:S01]  /*1010*/  FFMA R9, R33.reuse, R13, R9 ;  /* 0x0000000d21097223 */ /* 0x040fe20000000009 */
[C---:B------:R-:W-:Y:S01]  /*1020*/  FFMA R10, R33.reuse, R14, R10 ;  /* 0x0000000e210a7223 */ /* 0x040fe2000000000a */
[----:B------:R-:W-:Y:S01]  /*1030*/  FFMA R11, R33, R15, R11 ;  /* 0x0000000f210b7223 */ /* 0x000fe2000000000b */
[----:B------:R0:W-:Y:S04]  /*1040*/  STL.128 [R1+0x10], R4 ;  /* 0x0000100401007387 */ /* 0x0001e80000100c00 */
[----:B------:R0:W-:Y:S02]  /*1050*/  STL.128 [R1+0x210], R8 ;  /* 0x0002100801007387 */ /* 0x0001e40000100c00 */
.L_x_9:
[----:B-1----:R-:W-:-:S04]  /*1060*/  SHF.L.U32 R36, R32, 0x3, RZ ;  /* 0x0000000320247819 */ /* 0x002fc800000006ff */
[----:B------:R-:W-:-:S05]  /*1070*/  LEA R36, R36, R1, 0x2 ;  /* 0x0000000124247211 */ /* 0x000fca00078e10ff */
[----:B------:R-:W2:Y:S01]  /*1080*/  LDL.128 R12, [R36] ;  /* 0x00000000240c7983 */ /* 0x000ea20000100c00 */
[----:B0-----:R-:W-:-:S03]  /*1090*/  IMAD R5, R3, 0xa0, RZ ;  /* 0x000000a003057824 */ /* 0x001fc600078e02ff */
[----:B------:R-:W3:Y:S01]  /*10a0*/  LDL.128 R8, [R36+0x200] ;  /* 0x0002000024087983 */ /* 0x000ee20000100c00 */
[----:B------:R-:W-:-:S03]  /*10b0*/  IMAD R5, R32, 0xa, R5 ;  /* 0x0000000a20057824 */ /* 0x000fc600078e0205 */
[----:B------:R-:W4:Y:S02]  /*10c0*/  LDL.128 R16, [R36+0x210] ;  /* 0x0002100024107983 */ /* 0x000f240000100c00 */
[----:B------:R-:W-:-:S05]  /*10d0*/  LEA R34, R5, R28, 0x2 ;  /* 0x0000001c05227211 */ /* 0x000fca00078e10ff */
[----:B------:R-:W2:Y:S04]  /*10e0*/  LDS.64 R6, [R34] ;  /* 0x0000000022067984 */ /* 0x000ea80000000a00 */
[----:B------:R-:W0:Y:S01]  /*10f0*/  LDS.64 R4, [R34+0x8] ;  /* 0x0000080022047984 */ /* 0x000e220000000a00 */
[C---:B--2---:R-:W-:Y:S01]  /*1100*/  FFMA R20, R31.reuse, R6, R12 ;  /* 0x000000061f147223 */ /* 0x044fe2000000000c */
[C---:B------:R-:W-:Y:S01]  /*1110*/  FFMA R21, R31.reuse, R7, R13 ;  /* 0x000000071f157223 */ /* 0x040fe2000000000d */
[CC--:B0-----:R-:W-:Y:S01]  /*1120*/  FFMA R22, R31.reuse, R4.reuse, R14 ;  /* 0x000000041f167223 */ /* 0x0c1fe2000000000e */
[-C--:B------:R-:W-:Y:S02]  /*1130*/  FFMA R23, R31, R5.reuse, R15 ;  /* 0x000000051f177223 */ /* 0x080fe4000000000f */
[----:B------:R-:W2:Y:S01]  /*1140*/  LDL.128 R12, [R36+0x10] ;  /* 0x00001000240c7983 */ /* 0x000ea20000100c00 */
[C---:B---3--:R-:W-:Y:S01]  /*1150*/  FFMA R10, R33.reuse, R4, R10 ;  /* 0x00000004210a7223 */ /* 0x048fe2000000000a */
[----:B------:R-:W-:-:S02]  /*1160*/  FFMA R11, R33, R5, R11 ;  /* 0x00000005210b7223 */ /* 0x000fc4000000000b */
[----:B------:R-:W4:Y:S01]  /*1170*/  LDS.64 R4, [R34+0x10] ;  /* 0x0000100022047984 */ /* 0x000f220000000a00 */
[C---:B------:R-:W-:Y:S01]  /*1180*/  FFMA R8, R33.reuse, R6, R8 ;  /* 0x0000000621087223 */ /* 0x040fe20000000008 */
[C---:B------:R-:W-:Y:S02]  /*1190*/  FFMA R9, R33.reuse, R7, R9 ;  /* 0x0000000721097223 */ /* 0x040fe40000000009 */
[----:B------:R-:W0:Y:S04]  /*11a0*/  LDS.64 R6, [R34+0x18] ;  /* 0x0000180022067984 */ /* 0x000e280000000a00 */
[----:B------:R-:W-:Y:S04]  /*11b0*/  STL.128 [R36], R20 ;  /* 0x0000001424007387 */ /* 0x000fe80000100c00 */
[----:B------:R1:W-:Y:S01]  /*11c0*/  STL.128 [R36+0x200], R8 ;  /* 0x0002000824007387 */ /* 0x0003e20000100c00 */
[C---:B----4-:R-:W-:Y:S01]  /*11d0*/  FFMA R16, R33.reuse, R4, R16 ;  /* 0x0000000421107223 */ /* 0x050fe20000000010 */
[C---:B------:R-:W-:Y:S01]  /*11e0*/  FFMA R17, R33.reuse, R5, R17 ;  /* 0x0000000521117223 */ /* 0x040fe20000000011 */
[C---:B0-----:R-:W-:Y:S01]  /*11f0*/  FFMA R18, R33.reuse, R6, R18 ;  /* 0x0000000621127223 */ /* 0x041fe20000000012 */
[----:B------:R-:W-:-:S05]  /*1200*/  FFMA R19, R33, R7, R19 ;  /* 0x0000000721137223 */ /* 0x000fca0000000013 */
[----:B------:R0:W-:Y:S01]  /*1210*/  STL.128 [R36+0x210], R16 ;  /* 0x0002101024007387 */ /* 0x0001e20000100c00 */
[C---:B--2---:R-:W-:Y:S01]  /*1220*/  FFMA R24, R31.reuse, R4, R12 ;  /* 0x000000041f187223 */ /* 0x044fe2000000000c */
[----:B------:R-:W-:Y:S01]  /*1230*/  IADD3 R12, PT, PT, R32, 0x1, RZ ;  /* 0x00000001200c7810 */ /* 0x000fe20007ffe0ff */
[C---:B------:R-:W-:Y:S01]  /*1240*/  FFMA R25, R31.reuse, R5, R13 ;  /* 0x000000051f197223 */ /* 0x040fe2000000000d */
[C---:B------:R-:W-:Y:S01]  /*1250*/  FFMA R26, R31.reuse, R6, R14 ;  /* 0x000000061f1a7223 */ /* 0x040fe2000000000e */
[C---:B------:R-:W-:Y:S01]  /*1260*/  FFMA R27, R31.reuse, R7, R15 ;  /* 0x000000071f1b7223 */ /* 0x040fe2000000000f */
[----:B------:R-:W-:Y:S01]  /*1270*/  SHF.L.U32 R12, R12, 0x3, RZ ;  /* 0x000000030c0c7819 */ /* 0x000fe200000006ff */
[----:B------:R-:W2:Y:S03]  /*1280*/  LDS.64 R6, [R34+0x28] ;  /* 0x0000280022067984 */ /* 0x000ea60000000a00 */
[----:B------:R-:W-:Y:S01]  /*1290*/  LEA R35, R12, R1, 0x2 ;  /* 0x000000010c237211 */ /* 0x000fe200078e10ff */
[----:B------:R-:W-:Y:S04]  /*12a0*/  STL.128 [R36+0x10], R24 ;  /* 0x0000101824007387 */ /* 0x000fe80000100c00 */
[----:B------:R-:W2:Y:S04]  /*12b0*/  LDL.128 R12, [R35] ;  /* 0x00000000230c7983 */ /* 0x000ea80000100c00 */
[----:B------:R-:W3:Y:S04]  /*12c0*/  LDS.64 R4, [R34+0x30] ;  /* 0x0000300022047984 */ /* 0x000ee80000000a00 */
[----:B-1----:R-:W4:Y:S04]  /*12d0*/  LDL.128 R8, [R35+0x200] ;  /* 0x0002000023087983 */ /* 0x002f280000100c00 */
[----:B0-----:R-:W5:Y:S01]  /*12e0*/  LDL.128 R16, [R35+0x210] ;  /* 0x0002100023107983 */ /* 0x001f620000100c00 */
[C---:B--2---:R-:W-:Y:S01]  /*12f0*/  FFMA R20, R31.reuse, R6, R12 ;  /* 0x000000061f147223 */ /* 0x044fe2000000000c */
[C---:B------:R-:W-:Y:S01]  /*1300*/  FFMA R21, R31.reuse, R7, R13 ;  /* 0x000000071f157223 */ /* 0x040fe2000000000d */
[C---:B---3--:R-:W-:Y:S01]  /*1310*/  FFMA R22, R31.reuse, R4, R14 ;  /* 0x000000041f167223 */ /* 0x048fe2000000000e */
[----:B------:R-:W-:-:S02]  /*1320*/  FFMA R23, R31, R5, R15 ;  /* 0x000000051f177223 */ /* 0x000fc4000000000f */
[----:B------:R-:W2:Y:S01]  /*1330*/  LDL.128 R12, [R35+0x10] ;  /* 0x00001000230c7983 */ /* 0x000ea20000100c00 */
[C---:B----4-:R-:W-:Y:S01]  /*1340*/  FFMA R10, R33.reuse, R4, R10 ;  /* 0x00000004210a7223 */ /* 0x050fe2000000000a */
[C---:B------:R-:W-:Y:S02]  /*1350*/  FFMA R11, R33.reuse, R5, R11 ;  /* 0x00000005210b7223 */ /* 0x040fe4000000000b */
[----:B------:R-:W5:Y:S01]  /*1360*/  LDS.64 R4, [R34+0x38] ;  /* 0x0000380022047984 */ /* 0x000f620000000a00 */
[C---:B------:R-:W-:Y:S01]  /*1370*/  FFMA R8, R33.reuse, R6, R8 ;  /* 0x0000000621087223 */ /* 0x040fe20000000008 */
[C---:B------:R-:W-:Y:S02]  /*1380*/  FFMA R9, R33.reuse, R7, R9 ;  /* 0x0000000721097223 */ /* 0x040fe40000000009 */
[----:B------:R-:W0:Y:S04]  /*1390*/  LDS.64 R6, [R34+0x40] ;  /* 0x0000400022067984 */ /* 0x000e280000000a00 */
[----:B------:R-:W-:Y:S04]  /*13a0*/  STL.128 [R35], R20 ;  /* 0x0000001423007387 */ /* 0x000fe80000100c00 */
[----:B------:R1:W-:Y:S01]  /*13b0*/  STL.128 [R35+0x200], R8 ;  /* 0x0002000823007387 */ /* 0x0003e20000100c00 */
[C---:B-----5:R-:W-:Y:S01]  /*13c0*/  FFMA R16, R33.reuse, R4, R16 ;  /* 0x0000000421107223 */ /* 0x060fe20000000010 */
        /* <DEDUP_REMOVED lines=54> */
[C---:B------:R-:W-:Y:S01]  /*1730*/  FFMA R9, R33.reuse, R7, R9 ;  /* 0x0000000721097223 */ /* 0x040fe20000000009 */
[C---:B------:R-:W-:Y:S01]  /*1740*/  FFMA R10, R33.reuse, R4, R10 ;  /* 0x00000004210a7223 */ /* 0x040fe2000000000a */
[----:B------:R-:W-:Y:S01]  /*1750*/  FFMA R11, R33, R5, R11 ;  /* 0x00000005210b7223 */ /* 0x000fe2000000000b */
[----:B------:R-:W5:Y:S04]  /*1760*/  LDS.64 R6, [R34+0x90] ;  /* 0x0000900022067984 */ /* 0x000f680000000a00 */
[----:B------:R-:W0:Y:S01]  /*1770*/  LDS.64 R4, [R34+0x88] ;  /* 0x0000880022047984 */ /* 0x000e220000000a00 */
[----:B------:R-:W-:-:S04]  /*1780*/  IADD3 R36, PT, PT, R32, 0x4, RZ ;  /* 0x0000000420247810 */ /* 0x000fc80007ffe0ff */
[----:B------:R-:W-:-:S04]  /*1790*/  SHF.L.U32 R36, R36, 0x3, RZ ;  /* 0x0000000324247819 */ /* 0x000fc800000006ff */
[----:B------:R-:W-:Y:S01]  /*17a0*/  LEA R36, R36, R1, 0x2 ;  /* 0x0000000124247211 */ /* 0x000fe200078e10ff */
        /* <DEDUP_REMOVED lines=8> */
[C---:B------:R-:W-:Y:S01]  /*1830*/  FFMA R25, R31.reuse, R5, R13 ;  /* 0x000000051f197223 */ /* 0x040fe2000000000d */
[C---:B------:R-:W-:Y:S01]  /*1840*/  FFMA R26, R31.reuse, R6, R14 ;  /* 0x000000061f1a7223 */ /* 0x040fe2000000000e */
[C---:B------:R-:W-:Y:S01]  /*1850*/  FFMA R27, R31.reuse, R7, R15 ;  /* 0x000000071f1b7223 */ /* 0x040fe2000000000f */
[----:B------:R-:W-:Y:S04]  /*1860*/  LDS.64 R4, [R34+0xa8] ;  /* 0x0000a80022047984 */ /* 0x000fe80000000a00 */
[----:B------:R-:W-:Y:S04]  /*1870*/  STL.128 [R35+0x10], R24 ;  /* 0x0000101823007387 */ /* 0x000fe80000100c00 */
[----:B------:R-:W2:Y:S04]  /*1880*/  LDL.128 R12, [R36] ;  /* 0x00000000240c7983 */ /* 0x000ea80000100c00 */
[----:B------:R-:W2:Y:S04]  /*1890*/  LDS.64 R6, [R34+0xa0] ;  /* 0x0000a00022067984 */ /* 0x000ea80000000a00 */
[----:B-1----:R-:W3:Y:S04]  /*18a0*/  LDL.128 R8, [R36+0x200] ;  /* 0x0002000024087983 */ /* 0x002ee80000100c00 */
[----:B0-----:R-:W4:Y:S01]  /*18b0*/  LDL.128 R16, [R36+0x210] ;  /* 0x0002100024107983 */ /* 0x001f220000100c00 */
[C---:B--2---:R-:W-:Y:S01]  /*18c0*/  FFMA R20, R31.reuse, R6, R12 ;  /* 0x000000061f147223 */ /* 0x044fe2000000000c */
[C---:B------:R-:W-:Y:S01]  /*18d0*/  FFMA R21, R31.reuse, R7, R13 ;  /* 0x000000071f157223 */ /* 0x040fe2000000000d */
[C---:B------:R-:W-:Y:S01]  /*18e0*/  FFMA R22, R31.reuse, R4, R14 ;  /* 0x000000041f167223 */ /* 0x040fe2000000000e */
[----:B------:R-:W-:-:S02]  /*18f0*/  FFMA R23, R31, R5, R15 ;  /* 0x000000051f177223 */ /* 0x000fc4000000000f */
[----:B------:R-:W2:Y:S01]  /*1900*/  LDL.128 R12, [R36+0x10] ;  /* 0x00001000240c7983 */ /* 0x000ea20000100c00 */
[C---:B---3--:R-:W-:Y:S01]  /*1910*/  FFMA R8, R33.reuse, R6, R8 ;  /* 0x0000000621087223 */ /* 0x048fe20000000008 */
[C---:B------:R-:W-:Y:S01]  /*1920*/  FFMA R9, R33.reuse, R7, R9 ;  /* 0x0000000721097223 */ /* 0x040fe20000000009 */
[C---:B------:R-:W-:Y:S01]  /*1930*/  FFMA R10, R33.reuse, R4, R10 ;  /* 0x00000004210a7223 */ /* 0x040fe2000000000a */
[----:B------:R-:W-:Y:S01]  /*1940*/  FFMA R11, R33, R5, R11 ;  /* 0x00000005210b7223 */ /* 0x000fe2000000000b */
[----:B------:R-:W4:Y:S04]  /*1950*/  LDS.64 R6, [R34+0xb0] ;  /* 0x0000b00022067984 */ /* 0x000f280000000a00 */
[----:B------:R-:W0:Y:S01]  /*1960*/  LDS.64 R4, [R34+0xb8] ;  /* 0x0000b80022047984 */ /* 0x000e220000000a00 */
[----:B------:R-:W-:-:S03]  /*1970*/  IADD3 R32, PT, PT, R32, 0x5, RZ ;  /* 0x0000000520207810 */ /* 0x000fc60007ffe0ff */
[----:B------:R1:W-:Y:S04]  /*1980*/  STL.128 [R36], R20 ;  /* 0x0000001424007387 */ /* 0x0003e80000100c00 */
[----:B------:R1:W-:Y:S01]  /*1990*/  STL.128 [R36+0x200], R8 ;  /* 0x0002000824007387 */ /* 0x0003e20000100c00 */
[----:B------:R-:W-:Y:S01]  /*19a0*/  ISETP.NE.AND P0, PT, R32, 0x10, PT ;  /* 0x000000102000780c */ /* 0x000fe20003f05270 */
[C---:B----4-:R-:W-:Y:S01]  /*19b0*/  FFMA R16, R33.reuse, R6, R16 ;  /* 0x0000000621107223 */ /* 0x050fe20000000010 */
[C---:B------:R-:W-:Y:S01]  /*19c0*/  FFMA R17, R33.reuse, R7, R17 ;  /* 0x0000000721117223 */ /* 0x040fe20000000011 */
[C---:B0-----:R-:W-:Y:S01]  /*19d0*/  FFMA R18, R33.reuse, R4, R18 ;  /* 0x0000000421127223 */ /* 0x041fe20000000012 */
[----:B------:R-:W-:-:S05]  /*19e0*/  FFMA R19, R33, R5, R19 ;  /* 0x0000000521137223 */ /* 0x000fca0000000013 */
[----:B------:R1:W-:Y:S01]  /*19f0*/  STL.128 [R36+0x210], R16 ;  /* 0x0002101024007387 */ /* 0x0003e20000100c00 */
[C---:B--2---:R-:W-:Y:S01]  /*1a00*/  FFMA R12, R31.reuse, R6, R12 ;  /* 0x000000061f0c7223 */ /* 0x044fe2000000000c */
[C---:B------:R-:W-:Y:S01]  /*1a10*/  FFMA R13, R31.reuse, R7, R13 ;  /* 0x000000071f0d7223 */ /* 0x040fe2000000000d */
[C---:B------:R-:W-:Y:S01]  /*1a20*/  FFMA R14, R31.reuse, R4, R14 ;  /* 0x000000041f0e7223 */ /* 0x040fe2000000000e */
[----:B------:R-:W-:-:S05]  /*1a30*/  FFMA R15, R31, R5, R15 ;  /* 0x000000051f0f7223 */ /* 0x000fca000000000f */
[----:B------:R1:W-:Y:S01]  /*1a40*/  STL.128 [R36+0x10], R12 ;  /* 0x0000100c24007387 */ /* 0x0003e20000100c00 */
[----:B------:R-:W-:Y:S05]  /*1a50*/  @P0 BRA `(.L_x_9) ;  /* 0xfffffff400800947 */ /* 0x000fea000383ffff */
[----:B------:R-:W2:Y:S01]  /*1a60*/  LDL.128 R24, [R1] ;  /* 0x0000000001187983 */ /* 0x000ea20000100c00 */
[----:B------:R-:W0:Y:S01]  /*1a70*/  S2UR UR5, SR_CgaCtaId ;  /* 0x00000000000579c3 */ /* 0x000e220000008800 */
[----:B------:R-:W-:Y:S01]  /*1a80*/  UMOV UR4, 0x400 ;  /* 0x0000040000047882 */ /* 0x000fe20000000000 */
[----:B------:R-:W-:Y:S01]  /*1a90*/  IMAD R31, R3, 0x280, R28 ;  /* 0x00000280031f7824 */ /* 0x000fe200078e021c */
[----:B-1----:R-:W3:Y:S01]  /*1aa0*/  LDL.128 R12, [R1+0x200] ;  /* 0x00020000010c7983 */ /* 0x002ee20000100c00 */
[----:B------:R-:W-:Y:S01]  /*1ab0*/  UIADD3 UR4, UPT, UPT, UR4, 0xa00, URZ ;  /* 0x00000a0004047890 */ /* 0x000fe2000fffe0ff */
[----:B------:R-:W-:Y:S02]  /*1ac0*/  LOP3.LUT R32, R29, 0x3c, RZ, 0xc0, !PT ;  /* 0x0000003c1d207812 */ /* 0x000fe400078ec0ff */
[----:B------:R-:W4:Y:S04]  /*1ad0*/  LDL.128 R16, [R1+0x10] ;  /* 0x0000100001107983 */ /* 0x000f280000100c00 */
[----:B------:R-:W5:Y:S04]  /*1ae0*/  LDL.128 R20, [R1+0x210] ;  /* 0x0002100001147983 */ /* 0x000f680000100c00 */
[----:B------:R-:W-:Y:S04]  /*1af0*/  LDS.128 R4, [R31] ;  /* 0x000000001f047984 */ /* 0x000fe80000000c00 */
[----:B------:R-:W-:Y:S04]  /*1b00*/  LDS.128 R8, [R31+0x10] ;  /* 0x000010001f087984 */ /* 0x000fe80000000c00 */
[----:B------:R-:W-:Y:S01]  /*1b10*/  LDS R4, [R31+0x20] ;  /* 0x000020001f047984 */ /* 0x000fe20000000800 */
[----:B0-----:R-:W-:-:S09]  /*1b20*/  ULEA UR4, UR5, UR4, 0x18 ;  /* 0x0000000405047291 */ /* 0x001fd2000f8ec0ff */
[----:B------:R-:W2:Y:S04]  /*1b30*/  LDS R29, [R32+UR4+0x80] ;  /* 0x00008004201d7984 */ /* 0x000ea80008000800 */
[----:B------:R0:W3:Y:S02]  /*1b40*/  LDS R33, [R32+UR4+0xc0] ;  /* 0x0000c00420217984 */ /* 0x0000e40008000800 */
[----:B0-----:R-:W-:Y:S01]  /*1b50*/  MOV R32, 0x1 ;  /* 0x0000000100207802 */ /* 0x001fe20000000f00 */
[C---:B--2---:R-:W-:Y:S01]  /*1b60*/  FFMA R24, R29.reuse, R5, R24 ;  /* 0x000000051d187223 */ /* 0x044fe20000000018 */
[C---:B------:R-:W-:Y:S01]  /*1b70*/  FFMA R25, R29.reuse, R6, R25 ;  /* 0x000000061d197223 */ /* 0x040fe20000000019 */
[C---:B------:R-:W-:Y:S01]  /*1b80*/  FFMA R26, R29.reuse, R7, R26 ;  /* 0x000000071d1a7223 */ /* 0x040fe2000000001a */
[----:B------:R-:W-:Y:S01]  /*1b90*/  FFMA R27, R29, R8, R27 ;  /* 0x000000081d1b7223 */ /* 0x000fe2000000001b */
[C---:B---3--:R-:W-:Y:S01]  /*1ba0*/  FFMA R12, R33.reuse, R5, R12 ;  /* 0x00000005210c7223 */ /* 0x048fe2000000000c */
[C---:B------:R-:W-:Y:S01]  /*1bb0*/  FFMA R13, R33.reuse, R6, R13 ;  /* 0x00000006210d7223 */ /* 0x040fe2000000000d */
[C---:B------:R-:W-:Y:S01]  /*1bc0*/  FFMA R14, R33.reuse, R7, R14 ;  /* 0x00000007210e7223 */ /* 0x040fe2000000000e */
[----:B------:R-:W-:Y:S01]  /*1bd0*/  FFMA R15, R33, R8, R15 ;  /* 0x00000008210f7223 */ /* 0x000fe2000000000f */
[C---:B----4-:R-:W-:Y:S01]  /*1be0*/  FFMA R16, R29.reuse, R9, R16 ;  /* 0x000000091d107223 */ /* 0x050fe20000000010 */
[C---:B------:R-:W-:Y:S01]  /*1bf0*/  FFMA R17, R29.reuse, R10, R17 ;  /* 0x0000000a1d117223 */ /* 0x040fe20000000011 */
[C---:B------:R-:W-:Y:S01]  /*1c00*/  FFMA R18, R29.reuse, R11, R18 ;  /* 0x0000000b1d127223 */ /* 0x040fe20000000012 */
[----:B------:R-:W-:Y:S01]  /*1c10*/  FFMA R19, R29, R4, R19 ;  /* 0x000000041d137223 */ /* 0x000fe20000000013 */
[C---:B-----5:R-:W-:Y:S01]  /*1c20*/  FFMA R20, R33.reuse, R9, R20 ;  /* 0x0000000921147223 */ /* 0x060fe20000000014 */
[C---:B------:R-:W-:Y:S01]  /*1c30*/  FFMA R21, R33.reuse, R10, R21 ;  /* 0x0000000a21157223 */ /* 0x040fe20000000015 */
[C---:B------:R-:W-:Y:S01]  /*1c40*/  FFMA R22, R33.reuse, R11, R22 ;  /* 0x0000000b21167223 */ /* 0x040fe20000000016 */
[----:B------:R-:W-:Y:S01]  /*1c50*/  FFMA R23, R33, R4, R23 ;  /* 0x0000000421177223 */ /* 0x000fe20000000017 */
[----:B------:R0:W-:Y:S04]  /*1c60*/  STL.128 [R1], R24 ;  /* 0x0000001801007387 */ /* 0x0001e80000100c00 */
[----:B------:R0:W-:Y:S04]  /*1c70*/  STL.128 [R1+0x200], R12 ;  /* 0x0002000c01007387 */ /* 0x0001e80000100c00 */
[----:B------:R0:W-:Y:S04]  /*1c80*/  STL.128 [R1+0x10], R16 ;  /* 0x0000101001007387 */ /* 0x0001e80000100c00 */
[----:B------:R0:W-:Y:S02]  /*1c90*/  STL.128 [R1+0x210], R20 ;  /* 0x0002101401007387 */ /* 0x0001e40000100c00 */
.L_x_10:
[----:B--2---:R-:W-:-:S04]  /*1ca0*/  SHF.L.U32 R36, R32, 0x3, RZ ;  /* 0x0000000320247819 */ /* 0x004fc800000006ff */
[----:B------:R-:W-:-:S05]  /*1cb0*/  LEA R36, R36, R1, 0x2 ;  /* 0x0000000124247211 */ /* 0x000fca00078e10ff */
[----:B------:R-:W2:Y:S01]  /*1cc0*/  LDL.128 R8, [R36] ;  /* 0x0000000024087983 */ /* 0x000ea20000100c00 */
[----:B------:R-:W-:-:S03]  /*1cd0*/  IMAD R5, R3, 0xa0, RZ ;  /* 0x000000a003057824 */ /* 0x000fc600078e02ff */
[----:B0-----:R-:W3:Y:S01]  /*1ce0*/  LDL.128 R16, [R36+0x200] ;  /* 0x0002000024107983 */ /* 0x001ee20000100c00 */
[----:B------:R-:W-:-:S03]  /*1cf0*/  IMAD R5, R32, 0xa, R5 ;  /* 0x0000000a20057824 */ /* 0x000fc600078e0205 */
[----:B------:R-:W4:Y:S02]  /*1d00*/  LDL.128 R12, [R36+0x10] ;  /* 0x00001000240c7983 */ /* 0x000f240000100c00 */
[----:B------:R-:W-:-:S05]  /*1d10*/  LEA R34, R5, R28, 0x2 ;  /* 0x0000001c05227211 */ /* 0x000fca00078e10ff */
[----:B------:R-:W2:Y:S04]  /*1d20*/  LDS.64 R6, [R34+0x8] ;  /* 0x0000080022067984 */ /* 0x000ea80000000a00 */
[----:B------:R-:W0:Y:S04]  /*1d30*/  LDS R25, [R34+0x4] ;  /* 0x0000040022197984 */ /* 0x000e280000000800 */
[----:B------:R-:W1:Y:S04]  /*1d40*/  LDS.64 R4, [R34+0x10] ;  /* 0x0000100022047984 */ /* 0x000e680000000a00 */
[----:B------:R-:W-:Y:S01]  /*1d50*/  LDS R37, [R34+0x2c] ;  /* 0x00002c0022257984 */ /* 0x000fe20000000800 */
[C---:B--2---:R-:W-:Y:S01]  /*1d60*/  FFMA R21, R29.reuse, R6, R9 ;  /* 0x000000061d157223 */ /* 0x044fe20000000009 */
[C---:B------:R-:W-:Y:S01]  /*1d70*/  FFMA R22, R29.reuse, R7, R10 ;  /* 0x000000071d167223 */ /* 0x040fe2000000000a */
[C---:B0-----:R-:W-:Y:S01]  /*1d80*/  FFMA R20, R29.reuse, R25, R8 ;  /* 0x000000191d147223 */ /* 0x041fe20000000008 */
[----:B-1----:R-:W-:-:S02]  /*1d90*/  FFMA R23, R29, R4, R11 ;  /* 0x000000041d177223 */ /* 0x002fc4000000000b */
[----:B------:R-:W2:Y:S01]  /*1da0*/  LDL.128 R8, [R36+0x210] ;  /* 0x0002100024087983 */ /* 0x000ea20000100c00 */
[C---:B---3--:R-:W-:Y:S01]  /*1db0*/  FFMA R17, R33.reuse, R6, R17 ;  /* 0x0000000621117223 */ /* 0x048fe20000000011 */
[C---:B------:R-:W-:Y:S01]  /*1dc0*/  FFMA R18, R33.reuse, R7, R18 ;  /* 0x0000000721127223 */ /* 0x040fe20000000012 */
[C---:B------:R-:W-:Y:S01]  /*1dd0*/  FFMA R19, R33.reuse, R4, R19 ;  /* 0x0000000421137223 */ /* 0x040fe20000000013 */
[----:B------:R-:W0:Y:S04]  /*1de0*/  LDS.64 R6, [R34+0x18] ;  /* 0x0000180022067984 */ /* 0x000e280000000a00 */
[----:B------:R-:W1:Y:S04]  /*1df0*/  LDS R4, [R34+0x20] ;  /* 0x0000200022047984 */ /* 0x000e680000000800 */
[----:B------:R3:W-:Y:S01]  /*1e00*/  STL.128 [R36], R20 ;  /* 0x0000001424007387 */ /* 0x0007e20000100c00 */
[----:B------:R-:W-:Y:S01]  /*1e10*/  FFMA R16, R33, R25, R16 ;  /* 0x0000001921107223 */ /* 0x000fe20000000010 */
[----:B----4-:R-:W-:Y:S01]  /*1e20*/  FFMA R12, R29, R5, R12 ;  /* 0x000000051d0c7223 */ /* 0x010fe2000000000c */
[----:B---3--:R-:W-:-:S04]  /*1e30*/  IADD3 R20, PT, PT, R32, 0x1, RZ ;  /* 0x0000000120147810 */ /* 0x008fc80007ffe0ff */
[----:B------:R-:W-:-:S04]  /*1e40*/  SHF.L.U32 R20, R20, 0x3, RZ ;  /* 0x0000000314147819 */ /* 0x000fc800000006ff */
[----:B------:R-:W-:Y:S01]  /*1e50*/  LEA R35, R20, R1, 0x2 ;  /* 0x0000000114237211 */ /* 0x000fe200078e10ff */
[----:B------:R3:W-:Y:S01]  /*1e60*/  STL.128 [R36+0x200], R16 ;  /* 0x0002001024007387 */ /* 0x0007e20000100c00 */
[C---:B0-----:R-:W-:Y:S01]  /*1e70*/  FFMA R13, R29.reuse, R6, R13 ;  /* 0x000000061d0d7223 */ /* 0x041fe2000000000d */
[C---:B------:R-:W-:Y:S01]  /*1e80*/  FFMA R14, R29.reuse, R7, R14 ;  /* 0x000000071d0e7223 */ /* 0x040fe2000000000e */
[----:B-1----:R-:W-:-:S05]  /*1e90*/  FFMA R15, R29, R4, R15 ;  /* 0x000000041d0f7223 */ /* 0x002fca000000000f */
[----:B------:R0:W-:Y:S01]  /*1ea0*/  STL.128 [R36+0x10], R12 ;  /* 0x0000100c24007387 */ /* 0x0001e20000100c00 */
[C---:B--2---:R-:W-:Y:S01]  /*1eb0*/  FFMA R24, R33.reuse, R5, R8 ;  /* 0x0000000521187223 */ /* 0x044fe20000000008 */
[C---:B------:R-:W-:Y:S01]  /*1ec0*/  FFMA R25, R33.reuse, R6, R9 ;  /* 0x0000000621197223 */ /* 0x040fe20000000009 */
[C---:B------:R-:W-:Y:S01]  /*1ed0*/  FFMA R26, R33.reuse, R7, R10 ;  /* 0x00000007211a7223 */ /* 0x040fe2000000000a */
[----:B------:R-:W-:Y:S01]  /*1ee0*/  FFMA R27, R33, R4, R11 ;  /* 0x00000004211b7223 */ /* 0x000fe2000000000b */
[----:B------:R-:W1:Y:S04]  /*1ef0*/  LDS.64 R6, [R34+0x30] ;  /* 0x0000300022067984 */ /* 0x000e680000000a00 */
[----:B------:R-:W-:Y:S04]  /*1f00*/  STL.128 [R36+0x210], R24 ;  /* 0x0002101824007387 */ /* 0x000fe80000100c00 */
[----:B------:R-:W1:Y:S04]  /*1f10*/  LDL.128 R8, [R35] ;  /* 0x0000000023087983 */ /* 0x000e680000100c00 */
[----:B------:R-:W2:Y:S04]  /*1f20*/  LDS.64 R4, [R34+0x38] ;  /* 0x0000380022047984 */ /* 0x000ea80000000a00 */
[----:B---3--:R-:W3:Y:S04]  /*1f30*/  LDL.128 R16, [R35+0x200] ;  /* 0x0002000023107983 */ /* 0x008ee80000100c00 */
[----:B0-----:R-:W4:Y:S01]  /*1f40*/  LDL.128 R12, [R35+0x10] ;  /* 0x00001000230c7983 */ /* 0x001f220000100c00 */
[C---:B-1----:R-:W-:Y:S01]  /*1f50*/  FFMA R21, R29.reuse, R6, R9 ;  /* 0x000000061d157223 */ /* 0x042fe20000000009 */
[C---:B------:R-:W-:Y:S01]  /*1f60*/  FFMA R22, R29.reuse, R7, R10 ;  /* 0x000000071d167223 */ /* 0x040fe2000000000a */
[C---:B------:R-:W-:Y:S01]  /*1f70*/  FFMA R20, R29.reuse, R37, R8 ;  /* 0x000000251d147223 */ /* 0x040fe20000000008 */
[----:B--2---:R-:W-:-:S02]  /*1f80*/  FFMA R23, R29, R4, R11 ;  /* 0x000000041d177223 */ /* 0x004fc4000000000b */
        /* <DEDUP_REMOVED lines=8> */
[----:B----4-:R-:W-:-:S02]  /*2010*/  FFMA R12, R29, R5, R12 ;  /* 0x000000051d0c7223 */ /* 0x010fc4000000000c */
[----:B------:R-:W-:Y:S01]  /*2020*/  LDS R37, [R34+0x54] ;  /* 0x0000540022257984 */ /* 0x000fe20000000800 */
        /* <DEDUP_REMOVED lines=59> */
[----:B------:R-:W1:Y:S01]  /*23e0*/  LDS R4, [R34+0x98] ;  /* 0x0000980022047984 */ /* 0x000e620000000800 */
[----:B------:R-:W-:Y:S01]  /*23f0*/  IADD3 R36, PT, PT, R32, 0x4, RZ ;  /* 0x0000000420247810 */ /* 0x000fe20007ffe0ff */
[----:B------:R-:W-:Y:S01]  /*2400*/  FFMA R16, R33, R37, R16 ;  /* 0x0000002521107223 */ /* 0x000fe20000000010 */
[----:B----4-:R-:W-:Y:S01]  /*2410*/  FFMA R12, R29, R5, R12 ;  /* 0x000000051d0c7223 */ /* 0x010fe2000000000c */
[----:B------:R-:W-:Y:S01]  /*2420*/  STL.128 [R35], R20 ;  /* 0x0000001423007387 */ /* 0x000fe20000100c00 */
[----:B------:R-:W-:-:S03]  /*2430*/  SHF.L.U32 R36, R36, 0x3, RZ ;  /* 0x0000000324247819 */ /* 0x000fc600000006ff */
[----:B------:R-:W-:Y:S01]  /*2440*/  LDS R37, [R34+0xa4] ;  /* 0x0000a40022257984 */ /* 0x000fe20000000800 */
[----:B------:R-:W-:-:S03]  /*2450*/  LEA R36, R36, R1, 0x2 ;  /* 0x0000000124247211 */ /* 0x000fc600078e10ff */
        /* <DEDUP_REMOVED lines=12> */
[----:B---3--:R-:W2:Y:S04]  /*2520*/  LDL.128 R16, [R36+0x200] ;  /* 0x0002000024107983 */ /* 0x008ea80000100c00 */
[----:B------:R-:W3:Y:S04]  /*2530*/  LDS.64 R4, [R34+0xb0] ;  /* 0x0000b00022047984 */ /* 0x000ee80000000a00 */
[----:B0-----:R-:W4:Y:S01]  /*2540*/  LDL.128 R12, [R36+0x10] ;  /* 0x00001000240c7983 */ /* 0x001f220000100c00 */
[C---:B-1----:R-:W-:Y:S01]  /*2550*/  FFMA R21, R29.reuse, R6, R9 ;  /* 0x000000061d157223 */ /* 0x042fe20000000009 */
[C---:B------:R-:W-:Y:S01]  /*2560*/  FFMA R22, R29.reuse, R7, R10 ;  /* 0x000000071d167223 */ /* 0x040fe2000000000a */
[C---:B------:R-:W-:Y:S01]  /*2570*/  FFMA R20, R29.reuse, R37, R8 ;  /* 0x000000251d147223 */ /* 0x040fe20000000008 */
[----:B---3--:R-:W-:-:S02]  /*2580*/  FFMA R23, R29, R4, R11 ;  /* 0x000000041d177223 */ /* 0x008fc4000000000b */
[----:B------:R-:W3:Y:S01]  /*2590*/  LDL.128 R8, [R36+0x210] ;  /* 0x0002100024087983 */ /* 0x000ee20000100c00 */
[C---:B--2---:R-:W-:Y:S01]  /*25a0*/  FFMA R17, R33.reuse, R6, R17 ;  /* 0x0000000621117223 */ /* 0x044fe20000000011 */
[C---:B------:R-:W-:Y:S01]  /*25b0*/  FFMA R18, R33.reuse, R7, R18 ;  /* 0x0000000721127223 */ /* 0x040fe20000000012 */
[C---:B------:R-:W-:Y:S01]  /*25c0*/  FFMA R19, R33.reuse, R4, R19 ;  /* 0x0000000421137223 */ /* 0x040fe20000000013 */
[----:B------:R-:W0:Y:S04]  /*25d0*/  LDS.64 R6, [R34+0xb8] ;  /* 0x0000b80022067984 */ /* 0x000e280000000a00 */
[----:B------:R-:W1:Y:S01]  /*25e0*/  LDS R4, [R34+0xc0] ;  /* 0x0000c00022047984 */ /* 0x000e620000000800 */
[----:B------:R-:W-:Y:S01]  /*25f0*/  FFMA R16, R33, R37, R16 ;  /* 0x0000002521107223 */ /* 0x000fe20000000010 */
[C---:B----4-:R-:W-:Y:S01]  /*2600*/  FFMA R12, R29.reuse, R5, R12 ;  /* 0x000000051d0c7223 */ /* 0x050fe2000000000c */
[----:B------:R-:W-:Y:S01]  /*2610*/  IADD3 R32, PT, PT, R32, 0x5, RZ ;  /* 0x0000000520207810 */ /* 0x000fe20007ffe0ff */
[----:B------:R2:W-:Y:S04]  /*2620*/  STL.128 [R36], R20 ;  /* 0x0000001424007387 */ /* 0x0005e80000100c00 */
[----:B------:R2:W-:Y:S01]  /*2630*/  STL.128 [R36+0x200], R16 ;  /* 0x0002001024007387 */ /* 0x0005e20000100c00 */
[----:B------:R-:W-:Y:S01]  /*2640*/  ISETP.NE.AND P0, PT, R32, 0x10, PT ;  /* 0x000000102000780c */ /* 0x000fe20003f05270 */
[C---:B0-----:R-:W-:Y:S01]  /*2650*/  FFMA R13, R29.reuse, R6, R13 ;  /* 0x000000061d0d7223 */ /* 0x041fe2000000000d */
[C---:B------:R-:W-:Y:S01]  /*2660*/  FFMA R14, R29.reuse, R7, R14 ;  /* 0x000000071d0e7223 */ /* 0x040fe2000000000e */
[----:B-1----:R-:W-:-:S05]  /*2670*/  FFMA R15, R29, R4, R15 ;  /* 0x000000041d0f7223 */ /* 0x002fca000000000f */
[----:B------:R2:W-:Y:S01]  /*2680*/  STL.128 [R36+0x10], R12 ;  /* 0x0000100c24007387 */ /* 0x0005e20000100c00 */
[C---:B---3--:R-:W-:Y:S01]  /*2690*/  FFMA R8, R33.reuse, R5, R8 ;  /* 0x0000000521087223 */ /* 0x048fe20000000008 */
[C---:B------:R-:W-:Y:S01]  /*26a0*/  FFMA R9, R33.reuse, R6, R9 ;  /* 0x0000000621097223 */ /* 0x040fe20000000009 */
[C---:B------:R-:W-:Y:S01]  /*26b0*/  FFMA R10, R33.reuse, R7, R10 ;  /* 0x00000007210a7223 */ /* 0x040fe2000000000a */
[----:B------:R-:W-:-:S05]  /*26c0*/  FFMA R11, R33, R4, R11 ;  /* 0x00000004210b7223 */ /* 0x000fca000000000b */
[----:B------:R2:W-:Y:S01]  /*26d0*/  STL.128 [R36+0x210], R8 ;  /* 0x0002100824007387 */ /* 0x0005e20000100c00 */
[----:B------:R-:W-:Y:S05]  /*26e0*/  @P0 BRA `(.L_x_10) ;  /* 0xfffffff4006c0947 */ /* 0x000fea000383ffff */
[----:B------:R-:W3:Y:S01]  /*26f0*/  LDL.128 R24, [R1] ;  /* 0x0000000001187983 */ /* 0x000ee20000100c00 */
[----:B------:R-:W0:Y:S01]  /*2700*/  S2UR UR5, SR_CgaCtaId ;  /* 0x00000000000579c3 */ /* 0x000e220000008800 */
[----:B------:R-:W-:Y:S01]  /*2710*/  UMOV UR4, 0x400 ;  /* 0x0000040000047882 */ /* 0x000fe20000000000 */
[----:B------:R-:W-:Y:S01]  /*2720*/  SHF.L.U32 R29, R0, 0x2, RZ ;  /* 0x00000002001d7819 */ /* 0x000fe200000006ff */
[----:B--2---:R-:W2:Y:S01]  /*2730*/  LDL.128 R16, [R1+0x200] ;  /* 0x0002000001107983 */ /* 0x004ea20000100c00 */
[----:B------:R-:W-:Y:S02]  /*2740*/  UIADD3 UR4, UPT, UPT, UR4, 0xa00, URZ ;  /* 0x00000a0004047890 */ /* 0x000fe4000fffe0ff */
[----:B------:R-:W-:Y:S01]  /*2750*/  LOP3.LUT R22, R29, 0x3c, RZ, 0xc0, !PT ;  /* 0x0000003c1d167812 */ /* 0x000fe200078ec0ff */
[----:B------:R-:W4:Y:S04]  /*2760*/  LDL.128 R8, [R1+0x10] ;  /* 0x0000100001087983 */ /* 0x000f280000100c00 */
[----:B------:R-:W5:Y:S04]  /*2770*/  LDL.128 R12, [R1+0x210] ;  /* 0x00021000010c7983 */ /* 0x000f680000100c00 */
[----:B------:R-:W-:Y:S04]  /*2780*/  LDS.64 R20, [R31+0x8] ;  /* 0x000008001f147984 */ /* 0x000fe80000000a00 */
[----:B------:R-:W-:Y:S01]  /*2790*/  LDS.128 R4, [R31+0x10] ;  /* 0x000010001f047984 */ /* 0x000fe20000000c00 */
[----:B0-----:R-:W-:-:S09]  /*27a0*/  ULEA UR4, UR5, UR4, 0x18 ;  /* 0x0000000405047291 */ /* 0x001fd2000f8ec0ff */
[----:B------:R-:W3:Y:S04]  /*27b0*/  LDS R33, [R22+UR4+0x100] ;  /* 0x0001000416217984 */ /* 0x000ee80008000800 */
[----:B------:R-:W2:Y:S01]  /*27c0*/  LDS R35, [R22+UR4+0x140] ;  /* 0x0001400416237984 */ /* 0x000ea20008000800 */
[CC--:B---3--:R-:W-:Y:S01]  /*27d0*/  FFMA R24, R33.reuse, R20.reuse, R24 ;  /* 0x0000001421187223 */ /* 0x0c8fe20000000018 */
[-C--:B------:R-:W-:Y:S01]  /*27e0*/  FFMA R25, R33, R21.reuse, R25 ;  /* 0x0000001521197223 */ /* 0x080fe20000000019 */
[C---:B--2---:R-:W-:Y:S01]  /*27f0*/  FFMA R16, R35.reuse, R20, R16 ;  /* 0x0000001423107223 */ /* 0x044fe20000000010 */
[----:B------:R-:W-:Y:S02]  /*2800*/  FFMA R17, R35, R21, R17 ;  /* 0x0000001523117223 */ /* 0x000fe40000000011 */
[----:B------:R0:W1:Y:S01]  /*2810*/  LDS.64 R20, [R31+0x20] ;  /* 0x000020001f147984 */ /* 0x0000620000000a00 */
[CC--:B------:R-:W-:Y:S01]  /*2820*/  FFMA R26, R33.reuse, R4.reuse, R26 ;  /* 0x00000004211a7223 */ /* 0x0c0fe2000000001a */
[-C--:B------:R-:W-:Y:S01]  /*2830*/  FFMA R27, R33, R5.reuse, R27 ;  /* 0x00000005211b7223 */ /* 0x080fe2000000001b */
[C---:B------:R-:W-:Y:S01]  /*2840*/  FFMA R18, R35.reuse, R4, R18 ;  /* 0x0000000423127223 */ /* 0x040fe20000000012 */
[----:B------:R-:W-:Y:S01]  /*2850*/  FFMA R19, R35, R5, R19 ;  /* 0x0000000523137223 */ /* 0x000fe20000000013 */
[-C--:B----4-:R-:W-:Y:S01]  /*2860*/  FFMA R8, R33, R6.reuse, R8 ;  /* 0x0000000621087223 */ /* 0x090fe20000000008 */
[----:B-----5:R-:W-:Y:S01]  /*2870*/  FFMA R12, R35, R6, R12 ;  /* 0x00000006230c7223 */ /* 0x020fe2000000000c */
[-C--:B------:R-:W-:Y:S01]  /*2880*/  FFMA R9, R33, R7.reuse, R9 ;  /* 0x0000000721097223 */ /* 0x080fe20000000009 */
[----:B------:R-:W-:Y:S01]  /*2890*/  FFMA R13, R35, R7, R13 ;  /* 0x00000007230d7223 */ /* 0x000fe2000000000d */
[----:B------:R2:W-:Y:S04]  /*28a0*/  STL.128 [R1], R24 ;  /* 0x0000001801007387 */ /* 0x0005e80000100c00 */
[----:B------:R2:W-:Y:S01]  /*28b0*/  STL.128 [R1+0x200], R16 ;  /* 0x0002001001007387 */ /* 0x0005e20000100c00 */
[----:B0-----:R-:W-:-:S02]  /*28c0*/  HFMA2 R31, -RZ, RZ, 0, 5.9604644775390625e-08 ;  /* 0x00000001ff1f7431 */ /* 0x001fc400000001ff */
[-C--:B-1----:R-:W-:Y:S01]  /*28d0*/  FFMA R10, R33, R20.reuse, R10 ;  /* 0x00000014210a7223 */ /* 0x082fe2000000000a */
[----:B------:R-:W-:Y:S01]  /*28e0*/  FFMA R14, R35, R20, R14 ;  /* 0x00000014230e7223 */ /* 0x000fe2000000000e */
[-C--:B------:R-:W-:Y:S01]  /*28f0*/  FFMA R11, R33, R21.reuse, R11 ;  /* 0x00000015210b7223 */ /* 0x080fe2000000000b */
[----:B------:R-:W-:-:S04]  /*2900*/  FFMA R15, R35, R21, R15 ;  /* 0x00000015230f7223 */ /* 0x000fc8000000000f */
[----:B------:R2:W-:Y:S04]  /*2910*/  STL.128 [R1+0x10], R8 ;  /* 0x0000100801007387 */ /* 0x0005e80000100c00 */
[----:B------:R2:W-:Y:S02]  /*2920*/  STL.128 [R1+0x210], R12 ;  /* 0x0002100c01007387 */ /* 0x0005e40000100c00 */
.L_x_11:
[----:B-1----:R-:W-:-:S04]  /*2930*/  SHF.L.U32 R36, R31, 0x3, RZ ;  /* 0x000000031f247819 */ /* 0x002fc800000006ff */
[----:B------:R-:W-:-:S05]  /*2940*/  LEA R36, R36, R1, 0x2 ;  /* 0x0000000124247211 */ /* 0x000fca00078e10ff */
[----:B--2---:R-:W2:Y:S01]  /*2950*/  LDL.128 R12, [R36] ;  /* 0x00000000240c7983 */ /* 0x004ea20000100c00 */
[----:B------:R-:W-:-:S03]  /*2960*/  IMAD R4, R3, 0xa0, RZ ;  /* 0x000000a003047824 */ /* 0x000fc600078e02ff */
[----:B------:R-:W3:Y:S01]  /*2970*/  LDL.128 R8, [R36+0x200] ;  /* 0x0002000024087983 */ /* 0x000ee20000100c00 */
[----:B------:R-:W-:-:S03]  /*2980*/  IMAD R5, R31, 0xa, R4 ;  /* 0x0000000a1f057824 */ /* 0x000fc600078e0204 */
[----:B------:R-:W4:Y:S02]  /*2990*/  LDL.128 R16, [R36+0x210] ;  /* 0x0002100024107983 */ /* 0x000f240000100c00 */
[----:B------:R-:W-:-:S05]  /*29a0*/  LEA R32, R5, R28, 0x2 ;  /* 0x0000001c05207211 */ /* 0x000fca00078e10ff */
[----:B------:R-:W2:Y:S04]  /*29b0*/  LDS.64 R6, [R32+0x8] ;  /* 0x0000080020067984 */ /* 0x000ea80000000a00 */
        /* <DEDUP_REMOVED lines=19> */
[----:B--2---:R-:W-:Y:S01]  /*2af0*/  FFMA R24, R33, R4, R12 ;  /* 0x0000000421187223 */ /* 0x004fe2000000000c */
        /* <DEDUP_REMOVED lines=131> */
[----:B------:R-:W-:-:S04]  /*3330*/  IADD3 R30, PT, PT, R30, 0x1, RZ ;  /* 0x000000011e1e7810 */ /* 0x000fc80007ffe0ff */
[----:B------:R-:W-:-:S13]  /*3340*/  ISETP.NE.AND P0, PT, R30, 0x40, PT ;  /* 0x000000401e00780c */ /* 0x000fda0003f05270 */
[----:B------:R-:W-:Y:S05]  /*3350*/  @P0 BRA `(.L_x_12) ;  /* 0xffffffd000800947 */ /* 0x000fea000383ffff */
[----:B------:R-:W-:-:S07]  /*3360*/  MOV R31, RZ ;  /* 0x000000ff001f7202 */ /* 0x000fce0000000f00 */
.L_x_25:
[----:B------:R-:W0:Y:S08]  /*3370*/  S2UR UR5, SR_CgaCtaId ;  /* 0x00000000000579c3 */ /* 0x000e300000008800 */
[----:B------:R-:W-:Y:S01]  /*3380*/  BAR.SYNC.DEFER_BLOCKING 0x0 ;  /* 0x0000000000007b1d */ /* 0x000fe20000010000 */
[----:B------:R-:W-:Y:S01]  /*3390*/  ULOP3.LUT UR12, UR8, UR9, URZ, 0xfc, !UPT ;  /* 0x00000009080c7292 */ /* 0x000fe2000f8efcff */
[----:B------:R-:W-:-:S03]  /*33a0*/  ISETP.GT.U32.AND P1, PT, R0, 0x23, PT ;  /* 0x000000230000780c */ /* 0x000fc60003f24070 */
[----:B------:R-:W-:-:S03]  /*33b0*/  UIADD3 UR12, UPT, UPT, UR12, -0x8240, URZ ;  /* 0xffff7dc00c0c7890 */ /* 0x000fc6000fffe0ff */
[----:B------:R-:W2:Y:S01]  /*33c0*/  LDC.64 R4, c[0x0][0x380] ;  /* 0x0000e000ff047b82 */ /* 0x000ea20000000a00 */
[----:B------:R-:W-:Y:S02]  /*33d0*/  UMOV UR4, 0x400 ;  /* 0x0000040000047882 */ /* 0x000fe40000000000 */
[----:B------:R-:W-:Y:S01]  /*33e0*/  IADD3 R6, PT, PT, R31, UR12, RZ ;  /* 0x0000000c1f067c10 */ /* 0x000fe2000fffe0ff */
[----:B0-----:R-:W-:-:S03]  /*33f0*/  ULEA UR5, UR5, UR4, 0x18 ;  /* 0x0000000405057291 */ /* 0x001fc6000f8ec0ff */
[----:B-1----:R-:W-:-:S09]  /*3400*/  UMOV UR4, URZ ;  /* 0x000000ff00047c82 */ /* 0x002fd20008000000 */
.L_x_21:
[----:B01----:R-:W-:Y:S01]  /*3410*/  IMAD R8, R0, 0x12, RZ ;  /* 0x0000001200087824 */ /* 0x003fe200078e02ff */
[----:B------:R-:W-:Y:S04]  /*3420*/  BSSY.RECONVERGENT B0, `(.L_x_13) ;  /* 0x000002f000007945 */ /* 0x000fe80003800200 */
[----:B------:R-:W-:Y:S01]  /*3430*/  IADD3 R8, PT, PT, R8, UR4, RZ ;  /* 0x0000000408087c10 */ /* 0x000fe2000fffe0ff */
[----:B------:R-:W-:-:S03]  /*3440*/  UIADD3 UR4, UPT, UPT, UR4, 0x2, URZ ;  /* 0x0000000204047890 */ /* 0x000fc6000fffe0ff */
[C---:B------:R-:W-:Y:S01]  /*3450*/  ISETP.GT.U32.OR P0, PT, R8.reuse, 0x27f, P1 ;  /* 0x0000027f0800780c */ /* 0x040fe20000f04470 */
[----:B------:R-:W-:Y:S01]  /*3460*/  UISETP.NE.AND UP0, UPT, UR4, 0x12, UPT ;  /* 0x000000120400788c */ /* 0x000fe2000bf05270 */
[----:B---3--:R-:W-:-:S11]  /*3470*/  LEA R7, R8, UR5, 0x2 ;  /* 0x0000000508077c11 */ /* 0x008fd6000f8e10ff */
[----:B------:R-:W-:Y:S05]  /*3480*/  @P0 BRA `(.L_x_14) ;  /* 0x0000000000a00947 */ /* 0x000fea0003800000 */
[----:B------:R-:W-:Y:S01]  /*3490*/  LOP3.LUT R9, R8, 0xffff, RZ, 0xc0, !PT ;  /* 0x0000ffff08097812 */ /* 0x000fe200078ec0ff */
[----:B------:R-:W-:Y:S01]  /*34a0*/  BSSY.RECONVERGENT B1, `(.L_x_15) ;  /* 0x0000025000017945 */ /* 0x000fe20003800200 */
[----:B------:R-:W-:-:S03]  /*34b0*/  HFMA2 R10, -RZ, RZ, 0, 0 ;  /* 0x00000000ff0a7431 */ /* 0x000fc600000001ff */
[----:B------:R-:W-:-:S05]  /*34c0*/  IMAD R12, R9, 0xcccd, RZ ;  /* 0x0000cccd090c7824 */ /* 0x000fca00078e02ff */
[----:B------:R-:W-:-:S04]  /*34d0*/  SHF.R.U32.HI R9, RZ, 0x17, R12 ;  /* 0x00000017ff097819 */ /* 0x000fc8000001160c */
[----:B------:R-:W-:-:S04]  /*34e0*/  IADD3 R11, PT, PT, R9, UR7, RZ ;  /* 0x00000007090b7c10 */ /* 0x000fc8000fffe0ff */
[CC--:B------:R-:W-:Y:S02]  /*34f0*/  LOP3.LUT P0, RZ, R11.reuse, R2.reuse, RZ, 0xfc, !PT ;  /* 0x000000020bff7212 */ /* 0x0c0fe4000780fcff */
[----:B------:R-:W-:-:S04]  /*3500*/  IADD3 R11, PT, PT, R11, R2, RZ ;  /* 0x000000020b0b7210 */ /* 0x000fc80007ffe0ff */
[----:B------:R-:W-:-:S13]  /*3510*/  ISETP.GT.U32.OR P0, PT, R11, 0x80, !P0 ;  /* 0x000000800b00780c */ /* 0x000fda0004704470 */
[----:B------:R-:W-:Y:S05]  /*3520*/  @P0 BRA `(.L_x_16) ;  /* 0x0000000000700947 */ /* 0x000fea0003800000 */
[----:B------:R-:W-:-:S04]  /*3530*/  SHF.R.U32.HI R11, RZ, 0x13, R12 ;  /* 0x00000013ff0b7819 */ /* 0x000fc8000001160c */
[----:B------:R-:W-:-:S05]  /*3540*/  PRMT R11, R11, 0x9910, RZ ;  /* 0x000099100b0b7816 */ /* 0x000fca00000000ff */
[----:B------:R-:W-:-:S05]  /*3550*/  IMAD R11, R11, 0xa, RZ ;  /* 0x0000000a0b0b7824 */ /* 0x000fca00078e02ff */
[----:B------:R-:W-:-:S04]  /*3560*/  IADD3 R11, PT, PT, RZ, -R11, RZ ;  /* 0x8000000bff0b7210 */ /* 0x000fc80007ffe0ff */
[----:B------:R-:W-:-:S04]  /*3570*/  PRMT R11, R11, 0x7710, RZ ;  /* 0x000077100b0b7816 */ /* 0x000fc800000000ff */
[----:B------:R-:W-:-:S04]  /*3580*/  IADD3 R12, PT, PT, R8, R11, RZ ;  /* 0x0000000b080c7210 */ /* 0x000fc80007ffe0ff */
[----:B------:R-:W-:-:S04]  /*3590*/  IADD3 R11, PT, PT, R12, -0x1, RZ ;  /* 0xffffffff0c0b7810 */ /* 0x000fc80007ffe0ff */
[----:B------:R-:W-:-:S04]  /*35a0*/  LOP3.LUT R11, R11, 0xffff, RZ, 0xc0, !PT ;  /* 0x0000ffff0b0b7812 */ /* 0x000fc800078ec0ff */
[----:B------:R-:W-:-:S13]  /*35b0*/  ISETP.GT.U32.AND P0, PT, R11, 0x7, PT ;  /* 0x000000070b00780c */ /* 0x000fda0003f04070 */
[----:B------:R-:W-:Y:S05]  /*35c0*/  @P0 BRA `(.L_x_16) ;  /* 0x0000000000480947 */ /* 0x000fea0003800000 */
[C---:B------:R-:W-:Y:S02]  /*35d0*/  PRMT R10, R9.reuse, 0x9910, RZ ;  /* 0x00009910090a7816 */ /* 0x040fe400000000ff */
[----:B------:R-:W-:-:S03]  /*35e0*/  IADD3 R9, PT, PT, R9, R2, RZ ;  /* 0x0000000209097210 */ /* 0x000fc60007ffe0ff */
[----:B------:R-:W-:-:S05]  /*35f0*/  IMAD R10, R10, 0xa0, RZ ;  /* 0x000000a00a0a7824 */ /* 0x000fca00078e02ff */
[----:B------:R-:W-:-:S04]  /*3600*/  IADD3 R10, PT, PT, RZ, -R10, RZ ;  /* 0x8000000aff0a7210 */ /* 0x000fc80007ffe0ff */
[----:B------:R-:W-:-:S04]  /*3610*/  PRMT R11, R10, 0x7710, RZ ;  /* 0x000077100a0b7816 */ /* 0x000fc800000000ff */
[----:B------:R-:W-:Y:S02]  /*3620*/  IADD3 R10, PT, PT, R8, R11, RZ ;  /* 0x0000000b080a7210 */ /* 0x000fe40007ffe0ff */
[----:B------:R-:W-:Y:S02]  /*3630*/  SHF.L.U32 R11, R12, 0x6, RZ ;  /* 0x000000060c0b7819 */ /* 0x000fe400000006ff */
[----:B------:R-:W-:Y:S02]  /*3640*/  PRMT R10, R10, 0x9910, RZ ;  /* 0x000099100a0a7816 */ /* 0x000fe400000000ff */
[----:B------:R-:W-:-:S03]  /*3650*/  LOP3.LUT R11, R11, 0xffff, RZ, 0xc0, !PT ;  /* 0x0000ffff0b0b7812 */ /* 0x000fc600078ec0ff */
[----:B------:R-:W-:Y:S01]  /*3660*/  IMAD R10, R10, 0xcd, RZ ;  /* 0x000000cd0a0a7824 */ /* 0x000fe200078e02ff */
[----:B------:R-:W-:-:S04]  /*3670*/  IADD3 R12, PT, PT, R6, R11, RZ ;  /* 0x0000000b060c7210 */ /* 0x000fc80007ffe0ff */
[----:B------:R-:W-:Y:S02]  /*3680*/  LOP3.LUT R10, R10, 0xffff, RZ, 0xc0, !PT ;  /* 0x0000ffff0a0a7812 */ /* 0x000fe400078ec0ff */
[----:B------:R-:W-:Y:S02]  /*3690*/  LEA R9, R9, R12, 0xf ;  /* 0x0000000c09097211 */ /* 0x000fe400078e78ff */
[----:B------:R-:W-:-:S04]  /*36a0*/  LEA.HI R10, R10, 0x1, RZ, 0x15 ;  /* 0x000000010a0a7811 */ /* 0x000fc800078fa8ff */
[----:B------:R-:W-:-:S04]  /*36b0*/  LOP3.LUT R10, R10, 0xffff, RZ, 0xc0, !PT ;  /* 0x0000ffff0a0a7812 */ /* 0x000fc800078ec0ff */
[----:B------:R-:W-:-:S05]  /*36c0*/  LEA R9, R10, R9, 0x9 ;  /* 0x000000090a097211 */ /* 0x000fca00078e48ff */
[----:B--2---:R-:W-:-:S06]  /*36d0*/  IMAD.WIDE R10, R9, 0x4, R4 ;  /* 0x00000004090a7825 */ /* 0x004fcc00078e0204 */
[----:B------:R0:W5:Y:S02]  /*36e0*/  LDG.E.CONSTANT R10, desc[UR14][R10.64] ;  /* 0x0000000e0a0a7981 */ /* 0x000164000c1e9900 */
.L_x_16:
[----:B------:R-:W-:Y:S05]  /*36f0*/  BSYNC.RECONVERGENT B1 ;  /* 0x0000000000017941 */ /* 0x000fea0003800200 */
.L_x_15:
[----:B-----5:R1:W-:Y:S02]  /*3700*/  STS [R7], R10 ;  /* 0x0000000a07007388 */ /* 0x0203e40000000800 */
.L_x_14:
[----:B------:R-:W-:Y:S05]  /*3710*/  BSYNC.RECONVERGENT B0 ;  /* 0x0000000000007941 */ /* 0x000fea0003800200 */
.L_x_13:
[----:B------:R-:W-:Y:S01]  /*3720*/  ISETP.GT.U32.OR P0, PT, R8, 0x27e, P1 ;  /* 0x0000027e0800780c */ /* 0x000fe20000f04470 */
[----:B------:R-:W-:-:S12]  /*3730*/  BSSY.RECONVERGENT B0, `(.L_x_17) ;  /* 0x000002a000007945 */ /* 0x000fd80003800200 */
[----:B------:R-:W-:Y:S05]  /*3740*/  @P0 BRA `(.L_x_18) ;  /* 0x0000000000a00947 */ /* 0x000fea0003800000 */
[----:B------:R-:W-:Y:S01]  /*3750*/  IADD3 R8, PT, PT, R8, 0x1, RZ ;  /* 0x0000000108087810 */ /* 0x000fe20007ffe0ff */
[----:B------:R-:W-:Y:S01]  /*3760*/  BSSY.RECONVERGENT B1, `(.L_x_19) ;  /* 0x0000025000017945 */ /* 0x000fe20003800200 */
[----:B-1----:R-:W-:Y:S02]  /*3770*/  MOV R10, RZ ;  /* 0x000000ff000a7202 */ /* 0x002fe40000000f00 */
[----:B------:R-:W-:-:S05]  /*3780*/  LOP3.LUT R9, R8, 0xffff, RZ, 0xc0, !PT ;  /* 0x0000ffff08097812 */ /* 0x000fca00078ec0ff */
[----:B------:R-:W-:-:S05]  /*3790*/  IMAD R12, R9, 0xcccd, RZ ;  /* 0x0000cccd090c7824 */ /* 0x000fca00078e02ff */
[----:B------:R-:W-:-:S04]  /*37a0*/  SHF.R.U32.HI R9, RZ, 0x17, R12 ;  /* 0x00000017ff097819 */ /* 0x000fc8000001160c */
[----:B0-----:R-:W-:-:S04]  /*37b0*/  IADD3 R11, PT, PT, R9, UR7, RZ ;  /* 0x00000007090b7c10 */ /* 0x001fc8000fffe0ff */
        /* <DEDUP_REMOVED lines=10> */
[----:B------:R-:W-:-:S04]  /*3860*/  LOP3.LUT R11, R12, 0xffff, RZ, 0xc0, !PT ;  /* 0x0000ffff0c0b7812 */ /* 0x000fc800078ec0ff */
[----:B------:R-:W-:-:S13]  /*3870*/  ISETP.GT.U32.AND P0, PT, R11, 0x8, PT ;  /* 0x000000080b00780c */ /* 0x000fda0003f04070 */
[----:B------:R-:W-:Y:S05]  /*3880*/  @P0 BRA `(.L_x_20) ;  /* 0x0000000000480947 */ /* 0x000fea0003800000 */
[C---:B------:R-:W-:Y:S02]  /*3890*/  PRMT R10, R9.reuse, 0x9910, RZ ;  /* 0x00009910090a7816 */ /* 0x040fe400000000ff */
[----:B------:R-:W-:-:S03]  /*38a0*/  IADD3 R9, PT, PT, R9, R2, RZ ;  /* 0x0000000209097210 */ /* 0x000fc60007ffe0ff */
[----:B------:R-:W-:-:S05]  /*38b0*/  IMAD R10, R10, 0xa0, RZ ;  /* 0x000000a00a0a7824 */ /* 0x000fca00078e02ff */
[----:B------:R-:W-:-:S04]  /*38c0*/  IADD3 R10, PT, PT, RZ, -R10, RZ ;  /* 0x8000000aff0a7210 */ /* 0x000fc80007ffe0ff */
[----:B------:R-:W-:Y:S02]  /*38d0*/  PRMT R11, R10, 0x7710, RZ ;  /* 0x000077100a0b7816 */ /* 0x000fe400000000ff */
[----:B------:R-:W-:Y:S02]  /*38e0*/  SHF.L.U32 R10, R12, 0x6, RZ ;  /* 0x000000060c0a7819 */ /* 0x000fe400000006ff */
[----:B------:R-:W-:Y:S02]  /*38f0*/  IADD3 R8, PT, PT, R8, R11, RZ ;  /* 0x0000000b08087210 */ /* 0x000fe40007ffe0ff */
[----:B------:R-:W-:Y:S02]  /*3900*/  LOP3.LUT R11, R10, 0xffff, RZ, 0xc0, !PT ;  /* 0x0000ffff0a0b7812 */ /* 0x000fe400078ec0ff */
[----:B------:R-:W-:Y:S02]  /*3910*/  PRMT R8, R8, 0x9910, RZ ;  /* 0x0000991008087816 */ /* 0x000fe400000000ff */
[----:B------:R-:W-:-:S03]  /*3920*/  IADD3 R10, PT, PT, R6, R11, RZ ;  /* 0x0000000b060a7210 */ /* 0x000fc60007ffe0ff */
[----:B------:R-:W-:Y:S01]  /*3930*/  IMAD R8, R8, 0xcd, RZ ;  /* 0x000000cd08087824 */ /* 0x000fe200078e02ff */
[----:B------:R-:W-:-:S04]  /*3940*/  LEA R9, R9, R10, 0xf ;  /* 0x0000000a09097211 */ /* 0x000fc800078e78ff */
[----:B------:R-:W-:-:S04]  /*3950*/  LOP3.LUT R8, R8, 0xffff, RZ, 0xc0, !PT ;  /* 0x0000ffff08087812 */ /* 0x000fc800078ec0ff */
[----:B------:R-:W-:-:S04]  /*3960*/  LEA.HI R8, R8, 0x1, RZ, 0x15 ;  /* 0x0000000108087811 */ /* 0x000fc800078fa8ff */
[----:B------:R-:W-:-:S04]  /*3970*/  LOP3.LUT R8, R8, 0xffff, RZ, 0xc0, !PT ;  /* 0x0000ffff08087812 */ /* 0x000fc800078ec0ff */
[----:B------:R-:W-:-:S05]  /*3980*/  LEA R9, R8, R9, 0x9 ;  /* 0x0000000908097211 */ /* 0x000fca00078e48ff */
[----:B--2---:R-:W-:-:S05]  /*3990*/  IMAD.WIDE R8, R9, 0x4, R4 ;  /* 0x0000000409087825 */ /* 0x004fca00078e0204 */
[----:B------:R0:W5:Y:S02]  /*39a0*/  LDG.E.CONSTANT R10, desc[UR14][R8.64] ;  /* 0x0000000e080a7981 */ /* 0x000164000c1e9900 */
.L_x_20:
[----:B------:R-:W-:Y:S05]  /*39b0*/  BSYNC.RECONVERGENT B1 ;  /* 0x0000000000017941 */ /* 0x000fea0003800200 */
.L_x_19:
[----:B-----5:R3:W-:Y:S02]  /*39c0*/  STS [R7+0x4], R10 ;  /* 0x0000040a07007388 */ /* 0x0207e40000000800 */
.L_x_18:
[----:B------:R-:W-:Y:S05]  /*39d0*/  BSYNC.RECONVERGENT B0 ;  /* 0x0000000000007941 */ /* 0x000fea0003800200 */
.L_x_17:
[----:B------:R-:W-:Y:S05]  /*39e0*/  BRA.U UP0, `(.L_x_21) ;  /* 0xfffffff900887547 */ /* 0x000fea000b83ffff */
[C---:B------:R-:W-:Y:S01]  /*39f0*/  ISETP.GT.U32.AND P1, PT, R0.reuse, 0x1f, PT ;  /* 0x0000001f0000780c */ /* 0x040fe20003f24070 */
[----:B------:R-:W4:Y:S01]  /*3a00*/  LDCU.64 UR4, c[0x0][0x388] ;  /* 0x00007100ff0477ac */ /* 0x000f220008000a00 */
[----:B--2---:R-:W-:Y:S01]  /*3a10*/  SHF.L.U32 R5, R0, 0x7, RZ ;  /* 0x0000000700057819 */ /* 0x004fe200000006ff */
[----:B------:R-:W2:Y:S01]  /*3a20*/  LDL.128 R24, [R1] ;  /* 0x0000000001187983 */ /* 0x000ea20000100c00 */
[----:B-1-3--:R-:W-:Y:S02]  /*3a30*/  SHF.L.U32 R7, R31, 0x6, RZ ;  /* 0x000000061f077819 */ /* 0x00afe400000006ff */
[----:B------:R-:W-:Y:S01]  /*3a40*/  LOP3.LUT R6, R5, 0x1f01f, R0, 0xc8, !PT ;  /* 0x0001f01f05067812 */ /* 0x000fe200078ec800 */
[----:B------:R-:W3:Y:S03]  /*3a50*/  LDL.128 R20, [R1+0x200] ;  /* 0x0002000001147983 */ /* 0x000ee60000100c00 */
[----:B0-----:R-:W-:-:S03]  /*3a60*/  IADD3 R9, PT, PT, R6, UR10, RZ ;  /* 0x0000000a06097c10 */ /* 0x001fc6000fffe0ff */
[----:B------:R-:W0:Y:S02]  /*3a70*/  @!P1 LDC.64 R4, c[0x0][0x388] ;  /* 0x0000e200ff049b82 */ /* 0x000e240000000a00 */
[----:B------:R-:W-:Y:S01]  /*3a80*/  IMAD R6, R2, 0x9000, R9 ;  /* 0x0000900002067824 */ /* 0x000fe200078e0209 */
[----:B------:R-:W-:-:S04]  /*3a90*/  @!P1 IADD3 R9, PT, PT, R0, UR10, RZ ;  /* 0x0000000a00099c10 */ /* 0x000fc8000fffe0ff */
[----:B------:R-:W-:Y:S01]  /*3aa0*/  IADD3 R6, P0, PT, R6, R7, RZ ;  /* 0x0000000706067210 */ /* 0x000fe20007f1e0ff */
[----:B------:R-:W-:-:S03]  /*3ab0*/  @!P1 IMAD R10, R2, 0x9000, R9 ;  /* 0x00009000020a9824 */ /* 0x000fc600078e0209 */
[----:B------:R-:W-:Y:S02]  /*3ac0*/  IADD3.X R9, PT, PT, RZ, RZ, RZ, P0, !PT ;  /* 0x000000ffff097210 */ /* 0x000fe400007fe4ff */
[----:B----4-:R-:W-:Y:S02]  /*3ad0*/  LEA R8, P0, R6, UR4, 0x2 ;  /* 0x0000000406087c11 */ /* 0x010fe4000f8010ff */
[----:B------:R-:W-:Y:S02]  /*3ae0*/  @!P1 IADD3 R7, PT, PT, R10, 0x3000, R7 ;  /* 0x000030000a079810 */ /* 0x000fe40007ffe007 */
[----:B------:R-:W-:-:S05]  /*3af0*/  LEA.HI.X R9, R6, UR5, R9, 0x2, P0 ;  /* 0x0000000506097c11 */ /* 0x000fca00080f1409 */
[----:B------:R-:W4:Y:S01]  /*3b00*/  LDG.E.CONSTANT R8, desc[UR14][R8.64+0xc000] ;  /* 0x00c0000e08087981 */ /* 0x000f22000c1e9900 */
[----:B0-----:R-:W-:-:S05]  /*3b10*/  @!P1 IMAD.WIDE.U32 R6, R7, 0x4, R4 ;  /* 0x0000000407069825 */ /* 0x001fca00078e0004 */
[----:B------:R-:W5:Y:S01]  /*3b20*/  @!P1 LDG.E.CONSTANT R10, desc[UR14][R6.64+0x8000] ;  /* 0x0080000e060a9981 */ /* 0x000f62000c1e9900 */
[----:B------:R-:W0:Y:S01]  /*3b30*/  S2UR UR5, SR_CgaCtaId ;  /* 0x00000000000579c3 */ /* 0x000e220000008800 */
[----:B------:R-:W1:Y:S01]  /*3b40*/  S2R R5, SR_CgaCtaId ;  /* 0x0000000000057919 */ /* 0x000e620000008800 */
[----:B------:R-:W-:Y:S02]  /*3b50*/  UMOV UR4, 0x400 ;  /* 0x0000040000047882 */ /* 0x000fe40000000000 */
[----:B------:R-:W-:Y:S01]  /*3b60*/  UIADD3 UR4, UPT, UPT, UR4, 0xa00, URZ ;  /* 0x00000a0004047890 */ /* 0x000fe2000fffe0ff */
[----:B------:R-:W-:-:S03]  /*3b70*/  MOV R30, 0x400 ;  /* 0x00000400001e7802 */ /* 0x000fc60000000f00 */
[----:B0-----:R-:W-:Y:S01]  /*3b80*/  ULEA UR4, UR5, UR4, 0x18 ;  /* 0x0000000405047291 */ /* 0x001fe2000f8ec0ff */
[----:B-1----:R-:W-:Y:S02]  /*3b90*/  LEA R30, R5, R30, 0x18 ;  /* 0x0000001e051e7211 */ /* 0x002fe400078ec0ff */
[----:B------:R-:W3:Y:S06]  /*3ba0*/  LDL.128 R4, [R1+0x10] ;  /* 0x0000100001047983 */ /* 0x000eec0000100c00 */
[----:B----4-:R-:W-:Y:S04]  /*3bb0*/  STS [R29+UR4], R8 ;  /* 0x000000081d007988 */ /* 0x010fe80008000804 */
[----:B-----5:R0:W-:Y:S04]  /*3bc0*/  @!P1 STS [R29+UR4+0x100], R10 ;  /* 0x0001000a1d009988 */ /* 0x0201e80008000804 */
[----:B0-----:R-:W4:Y:S01]  /*3bd0*/  LDL.128 R8, [R1+0x210] ;  /* 0x0002100001087983 */ /* 0x001f220000100c00 */
[----:B------:R-:W-:Y:S01]  /*3be0*/  IMAD R12, R3, 0x280, R30 ;  /* 0x00000280030c7824 */ /* 0x000fe200078e021e */
[----:B------:R-:W-:Y:S01]  /*3bf0*/  BAR.SYNC.DEFER_BLOCKING 0x0 ;  /* 0x0000000000007b1d */ /* 0x000fe20000010000 */
[----:B------:R-:W-:-:S05]  /*3c00*/  LOP3.LUT R28, R29, 0x3c, RZ, 0xc0, !PT ;  /* 0x0000003c1d1c7812 */ /* 0x000fca00078ec0ff */
[----:B------:R-:W-:Y:S04]  /*3c10*/  LDS.128 R16, [R12] ;  /* 0x000000000c107984 */ /* 0x000fe80000000c00 */
[----:B------:R-:W2:Y:S04]  /*3c20*/  LDS R33, [R28+UR4] ;  /* 0x000000041c217984 */ /* 0x000ea80008000800 */
[----:B------:R0:W3:Y:S04]  /*3c30*/  LDS R35, [R28+UR4+0x40] ;  /* 0x000040041c237984 */ /* 0x0000e80008000800 */
[----:B------:R-:W1:Y:S01]  /*3c40*/  LDS.128 R12, [R12+0x10] ;  /* 0x000010000c0c7984 */ /* 0x000e620000000c00 */
[----:B0-----:R-:W-:-:S02]  /*3c50*/  HFMA2 R28, -RZ, RZ, 0, 5.9604644775390625e-08 ;  /* 0x00000001ff1c7431 */ /* 0x001fc400000001ff */
        /* <DEDUP_REMOVED lines=8> */
[C---:B-1----:R-:W-:Y:S01]  /*3ce0*/  FFMA R4, R33.reuse, R12, R4 ;  /* 0x0000000c21047223 */ /* 0x042fe20000000004 */
[C---:B------:R-:W-:Y:S01]  /*3cf0*/  FFMA R5, R33.reuse, R13, R5 ;  /* 0x0000000d21057223 */ /* 0x040fe20000000005 */
[C---:B------:R-:W-:Y:S01]  /*3d00*/  FFMA R6, R33.reuse, R14, R6 ;  /* 0x0000000e21067223 */ /* 0x040fe20000000006 */
[----:B------:R-:W-:Y:S01]  /*3d10*/  FFMA R7, R33, R15, R7 ;  /* 0x0000000f21077223 */ /* 0x000fe20000000007 */
[----:B------:R0:W-:Y:S04]  /*3d20*/  STL.128 [R1], R24 ;  /* 0x0000001801007387 */ /* 0x0001e80000100c00 */
[----:B------:R0:W-:Y:S04]  /*3d30*/  STL.128 [R1+0x200], R20 ;  /* 0x0002001401007387 */ /* 0x0001e80000100c00 */
[----:B------:R0:W-:Y:S01]  /*3d40*/  STL.128 [R1+0x10], R4 ;  /* 0x0000100401007387 */ /* 0x0001e20000100c00 */
[C---:B----4-:R-:W-:Y:S01]  /*3d50*/  FFMA R8, R35.reuse, R12, R8 ;  /* 0x0000000c23087223 */ /* 0x050fe20000000008 */
[C---:B------:R-:W-:Y:S01]  /*3d60*/  FFMA R9, R35.reuse, R13, R9 ;  /* 0x0000000d23097223 */ /* 0x040fe20000000009 */
[C---:B------:R-:W-:Y:S01]  /*3d70*/  FFMA R10, R35.reuse, R14, R10 ;  /* 0x0000000e230a7223 */ /* 0x040fe2000000000a */
[----:B------:R-:W-:-:S05]  /*3d80*/  FFMA R11, R35, R15, R11 ;  /* 0x0000000f230b7223 */ /* 0x000fca000000000b */
[----:B------:R0:W-:Y:S02]  /*3d90*/  STL.128 [R1+0x210], R8 ;  /* 0x0002100801007387 */ /* 0x0001e40000100c00 */
.L_x_22:
        /* <DEDUP_REMOVED lines=196> */
.L_x_23:
[----:B------:R-:W-:-:S04]  /*49e0*/  SHF.L.U32 R4, R28, 0x3, RZ ;  /* 0x000000031c047819 */ /* 0x000fc800000006ff */
[----:B----4-:R-:W-:-:S05]  /*49f0*/  LEA R37, R4, R1, 0x2 ;  /* 0x0000000104257211 */ /* 0x010fca00078e10ff */
[----:B------:R-:W2:Y:S04]  /*4a00*/  LDL.128 R8, [R37] ;  /* 0x0000000025087983 */ /* 0x000ea80000100c00 */
[----:B0-----:R-:W3:Y:S01]  /*4a10*/  LDL.128 R16, [R37+0x200] ;  /* 0x0002000025107983 */ /* 0x001ee20000100c00 */
[----:B------:R-:W-:-:S04]  /*4a20*/  IMAD R5, R3, 0xa0, RZ ;  /* 0x000000a003057824 */ /* 0x000fc800078e02ff */
[----:B------:R-:W-:-:S05]  /*4a30*/  IMAD R5, R28, 0xa, R5 ;  /* 0x0000000a1c057824 */ /* 0x000fca00078e0205 */
[----:B------:R-:W-:-:S05]  /*4a40*/  LEA R34, R5, R30, 0x2 ;  /* 0x0000001e05227211 */ /* 0x000fca00078e10ff */
[----:B------:R-:W2:Y:S04]  /*4a50*/  LDS.64 R6, [R34+0x8] ;  /* 0x0000080022067984 */ /* 0x000ea80000000a00 */
[----:B------:R-:W0:Y:S04]  /*4a60*/  LDS R13, [R34+0x4] ;  /* 0x00000400220d7984 */ /* 0x000e280000000800 */
[----:B------:R-:W1:Y:S01]  /*4a70*/  LDS.64 R4, [R34+0x10] ;  /* 0x0000100022047984 */ /* 0x000e620000000a00 */
[C---:B--2---:R-:W-:Y:S01]  /*4a80*/  FFMA R21, R33.reuse, R6, R9 ;  /* 0x0000000621157223 */ /* 0x044fe20000000009 */
[C---:B------:R-:W-:Y:S01]  /*4a90*/  FFMA R22, R33.reuse, R7, R10 ;  /* 0x0000000721167223 */ /* 0x040fe2000000000a */
[CC--:B0-----:R-:W-:Y:S01]  /*4aa0*/  FFMA R20, R33.reuse, R13.reuse, R8 ;  /* 0x0000000d21147223 */ /* 0x0c1fe20000000008 */
[----:B-1----:R-:W-:Y:S01]  /*4ab0*/  FFMA R23, R33, R4, R11 ;  /* 0x0000000421177223 */ /* 0x002fe2000000000b */
[C---:B---3--:R-:W-:Y:S01]  /*4ac0*/  FFMA R16, R35.reuse, R13, R16 ;  /* 0x0000000d23107223 */ /* 0x048fe20000000010 */
[----:B------:R-:W2:Y:S04]  /*4ad0*/  LDL.128 R8, [R37+0x10] ;  /* 0x0000100025087983 */ /* 0x000ea80000100c00 */
[----:B------:R-:W3:Y:S01]  /*4ae0*/  LDL.128 R12, [R37+0x210] ;  /* 0x00021000250c7983 */ /* 0x000ee20000100c00 */
[C---:B------:R-:W-:Y:S01]  /*4af0*/  FFMA R17, R35.reuse, R6, R17 ;  /* 0x0000000623117223 */ /* 0x040fe20000000011 */
[C---:B------:R-:W-:Y:S01]  /*4b00*/  FFMA R18, R35.reuse, R7, R18 ;  /* 0x0000000723127223 */ /* 0x040fe20000000012 */
[----:B------:R-:W-:Y:S01]  /*4b10*/  FFMA R19, R35, R4, R19 ;  /* 0x0000000423137223 */ /* 0x000fe20000000013 */
[----:B------:R-:W0:Y:S04]  /*4b20*/  LDS.64 R6, [R34+0x18] ;  /* 0x0000180022067984 */ /* 0x000e280000000a00 */
[----:B------:R-:W1:Y:S04]  /*4b30*/  LDS R4, [R34+0x20] ;  /* 0x0000200022047984 */ /* 0x000e680000000800 */
[----:B------:R-:W-:Y:S04]  /*4b40*/  STL.128 [R37], R20 ;  /* 0x0000001425007387 */ /* 0x000fe80000100c00 */
[----:B------:R4:W-:Y:S01]  /*4b50*/  STL.128 [R37+0x200], R16 ;  /* 0x0002001025007387 */ /* 0x0009e20000100c00 */
[-C--:B--2---:R-:W-:Y:S01]  /*4b60*/  FFMA R24, R33, R5.reuse, R8 ;  /* 0x0000000521187223 */ /* 0x084fe20000000008 */
[----:B---3--:R-:W-:Y:S01]  /*4b70*/  FFMA R12, R35, R5, R12 ;  /* 0x00000005230c7223 */ /* 0x008fe2000000000c */
[----:B------:R-:W-:Y:S01]  /*4b80*/  IADD3 R5, PT, PT, R28, 0x1, RZ ;  /* 0x000000011c057810 */ /* 0x000fe20007ffe0ff */
[----:B0-----:R-:W-:-:S03]  /*4b90*/  FFMA R25, R33, R6, R9 ;  /* 0x0000000621197223 */ /* 0x001fc60000000009 */
[----:B------:R-:W-:Y:S01]  /*4ba0*/  SHF.L.U32 R36, R5, 0x3, RZ ;  /* 0x0000000305247819 */ /* 0x000fe200000006ff */
[----:B------:R-:W-:Y:S01]  /*4bb0*/  FFMA R13, R35, R6, R13 ;  /* 0x00000006230d7223 */ /* 0x000fe2000000000d */
[-C--:B------:R-:W-:Y:S01]  /*4bc0*/  FFMA R26, R33, R7.reuse, R10 ;  /* 0x00000007211a7223 */ /* 0x080fe2000000000a */
[----:B------:R-:W-:Y:S01]  /*4bd0*/  FFMA R14, R35, R7, R14 ;  /* 0x00000007230e7223 */ /* 0x000fe2000000000e */
[-C--:B-1----:R-:W-:Y:S01]  /*4be0*/  FFMA R27, R33, R4.reuse, R11 ;  /* 0x00000004211b7223 */ /* 0x082fe2000000000b */
[----:B------:R-:W-:Y:S01]  /*4bf0*/  FFMA R15, R35, R4, R15 ;  /* 0x00000004230f7223 */ /* 0x000fe2000000000f */
[----:B------:R-:W-:Y:S01]  /*4c00*/  LEA R36, R36, R1, 0x2 ;  /* 0x0000000124247211 */ /* 0x000fe200078e10ff */
[----:B------:R-:W0:Y:S04]  /*4c10*/  LDS.64 R6, [R34+0x30] ;  /* 0x0000300022067984 */ /* 0x000e280000000a00 */
[----:B------:R-:W-:Y:S04]  /*4c20*/  STL.128 [R37+0x10], R24 ;  /* 0x0000101825007387 */ /* 0x000fe80000100c00 */
[----:B------:R-:W-:Y:S04]  /*4c30*/  STL.128 [R37+0x210], R12 ;  /* 0x0002100c25007387 */ /* 0x000fe80000100c00 */
[----:B------:R-:W0:Y:S04]  /*4c40*/  LDL.128 R8, [R36] ;  /* 0x0000000024087983 */ /* 0x000e280000100c00 */
[----:B----4-:R-:W2:Y:S04]  /*4c50*/  LDL.128 R16, [R36+0x200] ;  /* 0x0002000024107983 */ /* 0x010ea80000100c00 */
[----:B------:R-:W1:Y:S04]  /*4c60*/  LDS R13, [R34+0x2c] ;  /* 0x00002c00220d7984 */ /* 0x000e680000000800 */
[----:B------:R-:W3:Y:S01]  /*4c70*/  LDS.64 R4, [R34+0x38] ;  /* 0x0000380022047984 */ /* 0x000ee20000000a00 */
[C---:B0-----:R-:W-:Y:S01]  /*4c80*/  FFMA R21, R33.reuse, R6, R9 ;  /* 0x0000000621157223 */ /* 0x041fe20000000009 */
[C---:B------:R-:W-:Y:S01]  /*4c90*/  FFMA R22, R33.reuse, R7, R10 ;  /* 0x0000000721167223 */ /* 0x040fe2000000000a */
[CC--:B-1----:R-:W-:Y:S01]  /*4ca0*/  FFMA R20, R33.reuse, R13.reuse, R8 ;  /* 0x0000000d21147223 */ /* 0x0c2fe20000000008 */
[----:B---3--:R-:W-:Y:S01]  /*4cb0*/  FFMA R23, R33, R4, R11 ;  /* 0x0000000421177223 */ /* 0x008fe2000000000b */
[C---:B--2---:R-:W-:Y:S01]  /*4cc0*/  FFMA R16, R35.reuse, R13, R16 ;  /* 0x0000000d23107223 */ /* 0x044fe20000000010 */
[----:B------:R-:W2:Y:S04]  /*4cd0*/  LDL.128 R8, [R36+0x10] ;  /* 0x0000100024087983 */ /* 0x000ea80000100c00 */
[----:B------:R-:W3:Y:S01]  /*4ce0*/  LDL.128 R12, [R36+0x210] ;  /* 0x00021000240c7983 */ /* 0x000ee20000100c00 */
[C---:B------:R-:W-:Y:S01]  /*4cf0*/  FFMA R17, R35.reuse, R6, R17 ;  /* 0x0000000623117223 */ /* 0x040fe20000000011 */
[----:B------:R-:W-:-:S02]  /*4d00*/  FFMA R18, R35, R7, R18 ;  /* 0x0000000723127223 */ /* 0x000fc40000000012 */
[----:B------:R-:W0:Y:S01]  /*4d10*/  LDS.64 R6, [R34+0x40] ;  /* 0x0000400022067984 */ /* 0x000e220000000a00 */
[----:B------:R-:W-:-:S03]  /*4d20*/  FFMA R19, R35, R4, R19 ;  /* 0x0000000423137223 */ /* 0x000fc60000000013 */
[----:B------:R-:W1:Y:S04]  /*4d30*/  LDS R4, [R34+0x48] ;  /* 0x0000480022047984 */ /* 0x000e680000000800 */
[----:B------:R-:W-:Y:S04]  /*4d40*/  STL.128 [R36], R20 ;  /* 0x0000001424007387 */ /* 0x000fe80000100c00 */
[----:B------:R4:W-:Y:S01]  /*4d50*/  STL.128 [R36+0x200], R16 ;  /* 0x0002001024007387 */ /* 0x0009e20000100c00 */
[-C--:B--2---:R-:W-:Y:S01]  /*4d60*/  FFMA R24, R33, R5.reuse, R8 ;  /* 0x0000000521187223 */ /* 0x084fe20000000008 */
[----:B---3--:R-:W-:Y:S01]  /*4d70*/  FFMA R12, R35, R5, R12 ;  /* 0x00000005230c7223 */ /* 0x008fe2000000000c */
[----:B------:R-:W-:Y:S01]  /*4d80*/  IADD3 R5, PT, PT, R28, 0x2, RZ ;  /* 0x000000021c057810 */ /* 0x000fe20007ffe0ff */
[-C--:B0-----:R-:W-:Y:S01]  /*4d90*/  FFMA R25, R33, R6.reuse, R9 ;  /* 0x0000000621197223 */ /* 0x081fe20000000009 */
[----:B------:R-:W-:-:S02]  /*4da0*/  FFMA R13, R35, R6, R13 ;  /* 0x00000006230d7223 */ /* 0x000fc4000000000d */
[----:B------:R-:W-:Y:S01]  /*4db0*/  SHF.L.U32 R6, R5, 0x3, RZ ;  /* 0x0000000305067819 */ /* 0x000fe200000006ff */
[-C--:B------:R-:W-:Y:S01]  /*4dc0*/  FFMA R26, R33, R7.reuse, R10 ;  /* 0x00000007211a7223 */ /* 0x080fe2000000000a */
[----:B------:R-:W-:Y:S01]  /*4dd0*/  FFMA R14, R35, R7, R14 ;  /* 0x00000007230e7223 */ /* 0x000fe2000000000e */
[-C--:B-1----:R-:W-:Y:S01]  /*4de0*/  FFMA R27, R33, R4.reuse, R11 ;  /* 0x00000004211b7223 */ /* 0x082fe2000000000b */
[----:B------:R-:W-:Y:S01]  /*4df0*/  FFMA R15, R35, R4, R15 ;  /* 0x00000004230f7223 */ /* 0x000fe2000000000f */
[----:B------:R-:W-:Y:S01]  /*4e00*/  LEA R37, R6, R1, 0x2 ;  /* 0x0000000106257211 */ /* 0x000fe200078e10ff */
[----:B------:R-:W-:Y:S04]  /*4e10*/  LDS.64 R4, [R34+0x60] ;  /* 0x0000600022047984 */ /* 0x000fe80000000a00 */
[----:B------:R-:W-:Y:S04]  /*4e20*/  STL.128 [R36+0x10], R24 ;  /* 0x0000101824007387 */ /* 0x000fe80000100c00 */
[----:B------:R-:W-:Y:S04]  /*4e30*/  STL.128 [R36+0x210], R12 ;  /* 0x0002100c24007387 */ /* 0x000fe80000100c00 */
[----:B------:R-:W2:Y:S04]  /*4e40*/  LDL.128 R8, [R37] ;  /* 0x0000000025087983 */ /* 0x000ea80000100c00 */
[----:B----4-:R-:W3:Y:S04]  /*4e50*/  LDL.128 R16, [R37+0x200] ;  /* 0x0002000025107983 */ /* 0x010ee80000100c00 */
[----:B------:R-:W2:Y:S04]  /*4e60*/  LDS.64 R6, [R34+0x58] ;  /* 0x0000580022067984 */ /* 0x000ea80000000a00 */
[----:B------:R-:W0:Y:S01]  /*4e70*/  LDS R13, [R34+0x54] ;  /* 0x00005400220d7984 */ /* 0x000e220000000800 */
[C---:B--2---:R-:W-:Y:S01]  /*4e80*/  FFMA R21, R33.reuse, R6, R9 ;  /* 0x0000000621157223 */ /* 0x044fe20000000009 */
[C---:B------:R-:W-:Y:S01]  /*4e90*/  FFMA R22, R33.reuse, R7, R10 ;  /* 0x0000000721167223 */ /* 0x040fe2000000000a */
[CC--:B0-----:R-:W-:Y:S01]  /*4ea0*/  FFMA R20, R33.reuse, R13.reuse, R8 ;  /* 0x0000000d21147223 */ /* 0x0c1fe20000000008 */
[----:B------:R-:W-:Y:S01]  /*4eb0*/  FFMA R23, R33, R4, R11 ;  /* 0x0000000421177223 */ /* 0x000fe2000000000b */
        /* <DEDUP_REMOVED lines=71> */
[----:B------:R-:W1:Y:S01]  /*5330*/  LDS R4, [R34+0xc0] ;  /* 0x0000c00022047984 */ /* 0x000e620000000800 */
[----:B------:R-:W-:-:S03]  /*5340*/  IADD3 R28, PT, PT, R28, 0x5, RZ ;  /* 0x000000051c1c7810 */ /* 0x000fc60007ffe0ff */
[----:B------:R4:W-:Y:S04]  /*5350*/  STL.128 [R37], R20 ;  /* 0x0000001425007387 */ /* 0x0009e80000100c00 */
[----:B------:R4:W-:Y:S01]  /*5360*/  STL.128 [R37+0x200], R16 ;  /* 0x0002001025007387 */ /* 0x0009e20000100c00 */
[----:B------:R-:W-:Y:S01]  /*5370*/  ISETP.NE.AND P0, PT, R28, 0x10, PT ;  /* 0x000000101c00780c */ /* 0x000fe20003f05270 */
[C---:B--2---:R-:W-:Y:S01]  /*5380*/  FFMA R8, R33.reuse, R5, R8 ;  /* 0x0000000521087223 */ /* 0x044fe20000000008 */
[C---:B0-----:R-:W-:Y:S01]  /*5390*/  FFMA R9, R33.reuse, R6, R9 ;  /* 0x0000000621097223 */ /* 0x041fe20000000009 */
[C---:B------:R-:W-:Y:S01]  /*53a0*/  FFMA R10, R33.reuse, R7, R10 ;  /* 0x00000007210a7223 */ /* 0x040fe2000000000a */
[----:B-1----:R-:W-:Y:S01]  /*53b0*/  FFMA R11, R33, R4, R11 ;  /* 0x00000004210b7223 */ /* 0x002fe2000000000b */
[C---:B---3--:R-:W-:Y:S01]  /*53c0*/  FFMA R12, R35.reuse, R5, R12 ;  /* 0x00000005230c7223 */ /* 0x048fe2000000000c */
[C---:B------:R-:W-:Y:S01]  /*53d0*/  FFMA R13, R35.reuse, R6, R13 ;  /* 0x00000006230d7223 */ /* 0x040fe2000000000d */
[C---:B------:R-:W-:Y:S01]  /*53e0*/  FFMA R14, R35.reuse, R7, R14 ;  /* 0x00000007230e7223 */ /* 0x040fe2000000000e */
[----:B------:R-:W-:Y:S01]  /*53f0*/  FFMA R15, R35, R4, R15 ;  /* 0x00000004230f7223 */ /* 0x000fe2000000000f */
[----:B------:R4:W-:Y:S04]  /*5400*/  STL.128 [R37+0x10], R8 ;  /* 0x0000100825007387 */ /* 0x0009e80000100c00 */
[----:B------:R4:W-:Y:S01]  /*5410*/  STL.128 [R37+0x210], R12 ;  /* 0x0002100c25007387 */ /* 0x0009e20000100c00 */
[----:B------:R-:W-:Y:S05]  /*5420*/  @P0 BRA `(.L_x_23) ;  /* 0xfffffff4006c0947 */ /* 0x000fea000383ffff */
[----:B------:R-:W2:Y:S01]  /*5430*/  LDL.128 R24, [R1] ;  /* 0x0000000001187983 */ /* 0x000ea20000100c00 */
[----:B------:R-:W0:Y:S01]  /*5440*/  S2UR UR5, SR_CgaCtaId ;  /* 0x00000000000579c3 */ /* 0x000e220000008800 */
[----:B------:R-:W-:Y:S01]  /*5450*/  UMOV UR4, 0x400 ;  /* 0x0000040000047882 */ /* 0x000fe20000000000 */
[----:B------:R-:W-:Y:S01]  /*5460*/  SHF.L.U32 R28, R0, 0x2, RZ ;  /* 0x00000002001c7819 */ /* 0x000fe200000006ff */
[----:B----4-:R-:W3:Y:S01]  /*5470*/  LDL.128 R8, [R1+0x200] ;  /* 0x0002000001087983 */ /* 0x010ee20000100c00 */
[----:B------:R-:W-:Y:S02]  /*5480*/  UIADD3 UR4, UPT, UPT, UR4, 0xa00, URZ ;  /* 0x00000a0004047890 */ /* 0x000fe4000fffe0ff */
[----:B------:R-:W-:Y:S01]  /*5490*/  LOP3.LUT R22, R28, 0x3c, RZ, 0xc0, !PT ;  /* 0x0000003c1c167812 */ /* 0x000fe200078ec0ff */
[----:B------:R-:W4:Y:S04]  /*54a0*/  LDL.128 R12, [R1+0x10] ;  /* 0x00001000010c7983 */ /* 0x000f280000100c00 */
[----:B------:R-:W5:Y:S04]  /*54b0*/  LDL.128 R16, [R1+0x210] ;  /* 0x0002100001107983 */ /* 0x000f680000100c00 */
[----:B------:R-:W-:Y:S04]  /*54c0*/  LDS.128 R4, [R32+0x10] ;  /* 0x0000100020047984 */ /* 0x000fe80000000c00 */
[----:B------:R-:W-:Y:S01]  /*54d0*/  LDS.64 R20, [R32+0x8] ;  /* 0x0000080020147984 */ /* 0x000fe20000000a00 */
[----:B0-----:R-:W-:-:S09]  /*54e0*/  ULEA UR4, UR5, UR4, 0x18 ;  /* 0x0000000405047291 */ /* 0x001fd2000f8ec0ff */
[----:B------:R-:W2:Y:S04]  /*54f0*/  LDS R33, [R22+UR4+0x100] ;  /* 0x0001000416217984 */ /* 0x000ea80008000800 */
[----:B------:R-:W3:Y:S01]  /*5500*/  LDS R35, [R22+UR4+0x140] ;  /* 0x0001400416237984 */ /* 0x000ee20008000800 */
[CC--:B--2---:R-:W-:Y:S01]  /*5510*/  FFMA R26, R33.reuse, R4.reuse, R26 ;  /* 0x00000004211a7223 */ /* 0x0c4fe2000000001a */
[-C--:B------:R-:W-:Y:S01]  /*5520*/  FFMA R27, R33, R5.reuse, R27 ;  /* 0x00000005211b7223 */ /* 0x080fe2000000001b */
[C---:B---3--:R-:W-:Y:S01]  /*5530*/  FFMA R10, R35.reuse, R4, R10 ;  /* 0x00000004230a7223 */ /* 0x048fe2000000000a */
        /* <DEDUP_REMOVED lines=19> */
.L_x_24:
[----:B------:R-:W-:-:S04]  /*5670*/  SHF.L.U32 R4, R32, 0x3, RZ ;  /* 0x0000000320047819 */ /* 0x000fc800000006ff */
[----:B-1----:R-:W-:-:S05]  /*5680*/  LEA R37, R4, R1, 0x2 ;  /* 0x0000000104257211 */ /* 0x002fca00078e10ff */
        /* <DEDUP_REMOVED lines=10> */
[C---:B0-----:R-:W-:Y:S01]  /*5730*/  FFMA R22, R33.reuse, R4, R14 ;  /* 0x0000000421167223 */ /* 0x041fe2000000000e */
[----:B------:R-:W-:Y:S02]  /*5740*/  FFMA R23, R33, R5, R15 ;  /* 0x0000000521177223 */ /* 0x000fe4000000000f */
        /* <DEDUP_REMOVED lines=16> */
[----:B------:R-:W-:-:S03]  /*5850*/  FFMA R25, R33, R7, R13 ;  /* 0x0000000721197223 */ /* 0x000fc6000000000d */
[----:B------:R-:W-:Y:S01]  /*5860*/  SHF.L.U32 R6, R6, 0x3, RZ ;  /* 0x0000000306067819 */ /* 0x000fe200000006ff */
[C---:B------:R-:W-:Y:S01]  /*5870*/  FFMA R26, R33.reuse, R4, R14 ;  /* 0x00000004211a7223 */ /* 0x040fe2000000000e */
[C---:B------:R-:W-:Y:S02]  /*5880*/  FFMA R27, R33.reuse, R5, R15 ;  /* 0x00000005211b7223 */ /* 0x040fe4000000000f */
[----:B------:R-:W-:Y:S01]  /*5890*/  LEA R36, R6, R1, 0x2 ;  /* 0x0000000106247211 */ /* 0x000fe200078e10ff */
        /* <DEDUP_REMOVED lines=12> */
[C---:B------:R-:W-:Y:S02]  /*5960*/  FFMA R9, R35.reuse, R7, R9 ;  /* 0x0000000723097223 */ /* 0x040fe40000000009 */
        /* <DEDUP_REMOVED lines=115> */
[----:B------:R-:W-:-:S05]  /*60a0*/  UMOV UR4, URZ ;  /* 0x000000ff00047c82 */ /* 0x000fca0008000000 */
.L_x_38:
[----:B------:R-:W0:Y:S08]  /*60b0*/  S2UR UR12, SR_CgaCtaId ;  /* 0x00000000000c79c3 */ /* 0x000e300000008800 */
[----:B------:R-:W-:Y:S01]  /*60c0*/  BAR.SYNC.DEFER_BLOCKING 0x0 ;  /* 0x0000000000007b1d */ /* 0x000fe20000010000 */
[----:B------:R-:W-:Y:S01]  /*60d0*/  ULOP3.LUT UR13, UR8, UR9, URZ, 0xfc, !UPT ;  /* 0x00000009080d7292 */ /* 0x000fe2000f8efcff */
[----:B------:R-:W-:-:S03]  /*60e0*/  ISETP.GT.U32.AND P1, PT, R0, 0x23, PT ;  /* 0x000000230000780c */ /* 0x000fc60003f24070 */
[----:B------:R-:W-:-:S03]  /*60f0*/  UIADD3 UR16, UPT, UPT, UR13, -0x8240, URZ ;  /* 0xffff7dc00d107890 */ /* 0x000fc6000fffe0ff */
[----:B------:R-:W2:Y:S01]  /*6100*/  LDC.64 R4, c[0x0][0x380] ;  /* 0x0000e000ff047b82 */ /* 0x000ea20000000a00 */
[----:B------:R-:W-:Y:S02]  /*6110*/  UMOV UR5, 0x400 ;  /* 0x0000040000057882 */ /* 0x000fe40000000000 */
[----:B0-----:R-:W-:Y:S02]  /*6120*/  ULEA UR13, UR12, UR5, 0x18 ;  /* 0x000000050c0d7291 */ /* 0x001fe4000f8ec0ff */
[----:B------:R-:W-:Y:S01]  /*6130*/  UIADD3 UR12, UPT, UPT, UR16, UR4, URZ ;  /* 0x00000004100c7290 */ /* 0x000fe2000fffe0ff */
[----:B-1----:R-:W-:-:S11]  /*6140*/  UMOV UR5, URZ ;  /* 0x000000ff00057c82 */ /* 0x002fd60008000000 */
.L_x_34:
[----:B------:R-:W-:Y:S01]  /*6150*/  IMAD R7, R0, 0x12, RZ ;  /* 0x0000001200077824 */ /* 0x000fe200078e02ff */
[----:B------:R-:W-:Y:S04]  /*6160*/  BSSY.RECONVERGENT B0, `(.L_x_26) ;  /* 0x0000032000007945 */ /* 0x000fe80003800200 */
[----:B------:R-:W-:Y:S01]  /*6170*/  IADD3 R7, PT, PT, R7, UR5, RZ ;  /* 0x0000000507077c10 */ /* 0x000fe2000fffe0ff */
[----:B------:R-:W-:-:S03]  /*6180*/  UIADD3 UR5, UPT, UPT, UR5, 0x2, URZ ;  /* 0x0000000205057890 */ /* 0x000fc6000fffe0ff */
[C---:B------:R-:W-:Y:S01]  /*6190*/  ISETP.GT.U32.OR P0, PT, R7.reuse, 0x27f, P1 ;  /* 0x0000027f0700780c */ /* 0x040fe20000f04470 */
[----:B------:R-:W-:Y:S01]  /*61a0*/  UISETP.NE.AND UP0, UPT, UR5, 0x12, UPT ;  /* 0x000000120500788c */ /* 0x000fe2000bf05270 */
[----:B---34-:R-:W-:-:S11]  /*61b0*/  LEA R6, R7, UR13, 0x2 ;  /* 0x0000000d07067c11 */ /* 0x018fd6000f8e10ff */
[----:B0-----:R-:W-:Y:S05]  /*61c0*/  @P0 BRA `(.L_x_27) ;  /* 0x0000000000ac0947 */ /* 0x001fea0003800000 */
[----:B-1----:R-:W-:Y:S01]  /*61d0*/  LOP3.LUT R8, R7, 0xffff, RZ, 0xc0, !PT ;  /* 0x0000ffff07087812 */ /* 0x002fe200078ec0ff */
[----:B------:R-:W-:Y:S04]  /*61e0*/  BSSY.RECONVERGENT B1, `(.L_x_28) ;  /* 0x0000028000017945 */ /* 0x000fe80003800200 */
[----:B------:R-:W-:-:S05]  /*61f0*/  IMAD R10, R8, 0xcccd, RZ ;  /* 0x0000cccd080a7824 */ /* 0x000fca00078e02ff */
[----:B------:R-:W-:-:S04]  /*6200*/  SHF.R.U32.HI R9, RZ, 0x17, R10 ;  /* 0x00000017ff097819 */ /* 0x000fc8000001160a */
[----:B------:R-:W-:-:S04]  /*6210*/  IADD3 R11, PT, PT, R9, UR7, RZ ;  /* 0x00000007090b7c10 */ /* 0x000fc8000fffe0ff */
[CC--:B------:R-:W-:Y:S02]  /*6220*/  LOP3.LUT P0, RZ, R11.reuse, R2.reuse, RZ, 0xfc, !PT ;  /* 0x000000020bff7212 */ /* 0x0c0fe4000780fcff */
[----:B------:R-:W-:-:S04]  /*6230*/  IADD3 R11, PT, PT, R11, R2, RZ ;  /* 0x000000020b0b7210 */ /* 0x000fc80007ffe0ff */
[----:B------:R-:W-:Y:S01]  /*6240*/  ISETP.GT.U32.OR P0, PT, R11, 0x80, !P0 ;  /* 0x000000800b00780c */ /* 0x000fe20004704470 */
[----:B------:R-:W-:-:S12]  /*6250*/  HFMA2 R11, -RZ, RZ, 0, 0 ;  /* 0x00000000ff0b7431 */ /* 0x000fd800000001ff */
[----:B------:R-:W-:Y:S05]  /*6260*/  @P0 BRA `(.L_x_29) ;  /* 0x00000000007c0947 */ /* 0x000fea0003800000 */
[----:B------:R-:W-:-:S05]  /*6270*/  PRMT R8, R9, 0x9910, RZ ;  /* 0x0000991009087816 */ /* 0x000fca00000000ff */
[----:B------:R-:W-:-:S05]  /*6280*/  IMAD R8, R8, 0xa0, RZ ;  /* 0x000000a008087824 */ /* 0x000fca00078e02ff */
[----:B------:R-:W-:-:S04]  /*6290*/  IADD3 R8, PT, PT, RZ, -R8, RZ ;  /* 0x80000008ff087210 */ /* 0x000fc80007ffe0ff */
[----:B------:R-:W-:-:S04]  /*62a0*/  PRMT R8, R8, 0x7710, RZ ;  /* 0x0000771008087816 */ /* 0x000fc800000000ff */
[----:B------:R-:W-:-:S04]  /*62b0*/  IADD3 R8, PT, PT, R7, R8, RZ ;  /* 0x0000000807087210 */ /* 0x000fc80007ffe0ff */
[----:B------:R-:W-:-:S05]  /*62c0*/  PRMT R8, R8, 0x9910, RZ ;  /* 0x0000991008087816 */ /* 0x000fca00000000ff */
[----:B------:R-:W-:-:S05]  /*62d0*/  IMAD R8, R8, 0xcd, RZ ;  /* 0x000000cd08087824 */ /* 0x000fca00078e02ff */
[----:B------:R-:W-:-:S04]  /*62e0*/  LOP3.LUT R8, R8, 0xffff, RZ, 0xc0, !PT ;  /* 0x0000ffff08087812 */ /* 0x000fc800078ec0ff */
[----:B------:R-:W-:-:S04]  /*62f0*/  SHF.R.U32.HI R8, RZ, 0xb, R8 ;  /* 0x0000000bff087819 */ /* 0x000fc80000011608 */
[----:B------:R-:W-:-:S04]  /*6300*/  LOP3.LUT R13, R8, 0xffff, RZ, 0xc0, !PT ;  /* 0x0000ffff080d7812 */ /* 0x000fc800078ec0ff */
[----:B------:R-:W-:-:S13]  /*6310*/  ISETP.LT.U32.AND P0, PT, R13, UR11, PT ;  /* 0x0000000b0d007c0c */ /* 0x000fda000bf01070 */
[----:B------:R-:W-:Y:S05]  /*6320*/  @!P0 BRA `(.L_x_29) ;  /* 0x00000000004c8947 */ /* 0x000fea0003800000 */
        /* <DEDUP_REMOVED lines=10> */
[----:B------:R-:W-:Y:S02]  /*63d0*/  SHF.L.U32 R8, R10, 0x6, RZ ;  /* 0x000000060a087819 */ /* 0x000fe400000006ff */
[----:B------:R-:W-:Y:S02]  /*63e0*/  IADD3 R9, PT, PT, R9, R2, RZ ;  /* 0x0000000209097210 */ /* 0x000fe40007ffe0ff */
[----:B------:R-:W-:-:S04]  /*63f0*/  LOP3.LUT R8, R8, 0xffff, RZ, 0xc0, !PT ;  /* 0x0000ffff08087812 */ /* 0x000fc800078ec0ff */
[----:B------:R-:W-:-:S04]  /*6400*/  IADD3 R8, PT, PT, R8, UR12, RZ ;  /* 0x0000000c08087c10 */ /* 0x000fc8000fffe0ff */
[----:B------:R-:W-:-:S04]  /*6410*/  LEA R8, R9, R8, 0xf ;  /* 0x0000000809087211 */ /* 0x000fc800078e78ff */
[----:B------:R-:W-:-:S04]  /*6420*/  LEA R8, R13, R8, 0x9 ;  /* 0x000000080d087211 */ /* 0x000fc800078e48ff */
[----:B------:R-:W-:-:S05]  /*6430*/  IADD3 R9, PT, PT, R8, 0x400, RZ ;  /* 0x0000040008097810 */ /* 0x000fca0007ffe0ff */
[----:B--2---:R-:W-:-:S05]  /*6440*/  IMAD.WIDE R8, R9, 0x4, R4 ;  /* 0x0000000409087825 */ /* 0x004fca00078e0204 */
[----:B------:R0:W5:Y:S02]  /*6450*/  LDG.E.CONSTANT R11, desc[UR14][R8.64] ;  /* 0x0000000e080b7981 */ /* 0x000164000c1e9900 */
.L_x_29:
[----:B------:R-:W-:Y:S05]  /*6460*/  BSYNC.RECONVERGENT B1 ;  /* 0x0000000000017941 */ /* 0x000fea0003800200 */
.L_x_28:
[----:B-----5:R3:W-:Y:S02]  /*6470*/  STS [R6], R11 ;  /* 0x0000000b06007388 */ /* 0x0207e40000000800 */
.L_x_27:
[----:B------:R-:W-:Y:S05]  /*6480*/  BSYNC.RECONVERGENT B0 ;  /* 0x0000000000007941 */ /* 0x000fea0003800200 */
.L_x_26:
[----:B------:R-:W-:Y:S01]  /*6490*/  ISETP.GT.U32.OR P0, PT, R7, 0x27e, P1 ;  /* 0x0000027e0700780c */ /* 0x000fe20000f04470 */
[----:B------:R-:W-:-:S12]  /*64a0*/  BSSY.RECONVERGENT B0, `(.L_x_30) ;  /* 0x000002d000007945 */ /* 0x000fd80003800200 */
[----:B------:R-:W-:Y:S05]  /*64b0*/  @P0 BRA `(.L_x_31) ;  /* 0x0000000000ac0947 */ /* 0x000fea0003800000 */
[----:B01----:R-:W-:Y:S01]  /*64c0*/  IADD3 R8, PT, PT, R7, 0x1, RZ ;  /* 0x0000000107087810 */ /* 0x003fe20007ffe0ff */
[----:B------:R-:W-:Y:S03]  /*64d0*/  BSSY.RECONVERGENT B1, `(.L_x_32) ;  /* 0x0000028000017945 */ /* 0x000fe60003800200 */
[----:B------:R-:W-:-:S05]  /*64e0*/  LOP3.LUT R7, R8, 0xffff, RZ, 0xc0, !PT ;  /* 0x0000ffff08077812 */ /* 0x000fca00078ec0ff */
[----:B------:R-:W-:-:S05]  /*64f0*/  IMAD R12, R7, 0xcccd, RZ ;  /* 0x0000cccd070c7824 */ /* 0x000fca00078e02ff */
[----:B------:R-:W-:-:S04]  /*6500*/  SHF.R.U32.HI R7, RZ, 0x17, R12 ;  /* 0x00000017ff077819 */ /* 0x000fc8000001160c */
[----:B------:R-:W-:-:S04]  /*6510*/  IADD3 R9, PT, PT, R7, UR7, RZ ;  /* 0x0000000707097c10 */ /* 0x000fc8000fffe0ff */
[CC--:B------:R-:W-:Y:S02]  /*6520*/  LOP3.LUT P0, RZ, R9.reuse, R2.reuse, RZ, 0xfc, !PT ;  /* 0x0000000209ff7212 */ /* 0x0c0fe4000780fcff */
[----:B------:R-:W-:-:S04]  /*6530*/  IADD3 R9, PT, PT, R9, R2, RZ ;  /* 0x0000000209097210 */ /* 0x000fc80007ffe0ff */
[----:B------:R-:W-:Y:S02]  /*6540*/  ISETP.GT.U32.OR P0, PT, R9, 0x80, !P0 ;  /* 0x000000800900780c */ /* 0x000fe40004704470 */
[----:B------:R-:W-:-:S11]  /*6550*/  MOV R9, RZ ;  /* 0x000000ff00097202 */ /* 0x000fd60000000f00 */
[----:B------:R-:W-:Y:S05]  /*6560*/  @P0 BRA `(.L_x_33) ;  /* 0x0000000000780947 */ /* 0x000fea0003800000 */
[----:B------:R-:W-:-:S05]  /*6570*/  PRMT R10, R7, 0x9910, RZ ;  /* 0x00009910070a7816 */ /* 0x000fca00000000ff */
[----:B------:R-:W-:-:S05]  /*6580*/  IMAD R10, R10, 0xa0, RZ ;  /* 0x000000a00a0a7824 */ /* 0x000fca00078e02ff */
[----:B------:R-:W-:-:S04]  /*6590*/  IADD3 R10, PT, PT, RZ, -R10, RZ ;  /* 0x8000000aff0a7210 */ /* 0x000fc80007ffe0ff */
[----:B---3--:R-:W-:-:S04]  /*65a0*/  PRMT R11, R10, 0x7710, RZ ;  /* 0x000077100a0b7816 */ /* 0x008fc800000000ff */
        /* <DEDUP_REMOVED lines=24> */
[----:B--2---:R-:W-:-:S06]  /*6730*/  IMAD.WIDE R8, R7, 0x4, R4 ;  /* 0x0000000407087825 */ /* 0x004fcc00078e0204 */
[----:B------:R0:W5:Y:S02]  /*6740*/  LDG.E.CONSTANT R9, desc[UR14][R8.64] ;  /* 0x0000000e08097981 */ /* 0x000164000c1e9900 */
.L_x_33:
[----:B------:R-:W-:Y:S05]  /*6750*/  BSYNC.RECONVERGENT B1 ;  /* 0x0000000000017941 */ /* 0x000fea0003800200 */
.L_x_32:
[----:B-----5:R4:W-:Y:S02]  /*6760*/  STS [R6+0x4], R9 ;  /* 0x0000040906007388 */ /* 0x0209e40000000800 */
.L_x_31:
[----:B------:R-:W-:Y:S05]  /*6770*/  BSYNC.RECONVERGENT B0 ;  /* 0x0000000000007941 */ /* 0x000fea0003800200 */
.L_x_30:
[----:B------:R-:W-:Y:S05]  /*6780*/  BRA.U UP0, `(.L_x_34) ;  /* 0xfffffff900707547 */ /* 0x000fea000b83ffff */
[C---:B------:R-:W-:Y:S01]  /*6790*/  ISETP.GT.U32.AND P0, PT, R0.reuse, 0x1f, PT ;  /* 0x0000001f0000780c */ /* 0x040fe20003f04070 */
[----:B------:R-:W5:Y:S01]  /*67a0*/  LDCU.64 UR12, c[0x0][0x388] ;  /* 0x00007100ff0c77ac */ /* 0x000f620008000a00 */
[----:B--2---:R-:W-:Y:S01]  /*67b0*/  SHF.L.U32 R5, R0, 0x7, RZ ;  /* 0x0000000700057819 */ /* 0x004fe200000006ff */
[----:B-1----:R-:W2:Y:S01]  /*67c0*/  LDL.128 R16, [R1] ;  /* 0x0000000001107983 */ /* 0x002ea20000100c00 */
[----:B------:R-:W-:Y:S02]  /*67d0*/  USHF.L.U32 UR5, UR4, 0x6, URZ ;  /* 0x0000000604057899 */ /* 0x000fe400080006ff */
[----:B---34-:R-:W-:Y:S01]  /*67e0*/  LOP3.LUT R6, R5, 0x1f01f, R0, 0xc8, !PT ;  /* 0x0001f01f05067812 */ /* 0x018fe200078ec800 */
[----:B0-----:R-:W3:Y:S03]  /*67f0*/  LDL.128 R8, [R1+0x10] ;  /* 0x0000100001087983 */ /* 0x001ee60000100c00 */
[----:B------:R-:W-:Y:S01]  /*6800*/  IADD3 R7, PT, PT, R6, UR10, RZ ;  /* 0x0000000a06077c10 */ /* 0x000fe2000fffe0ff */
[----:B------:R-:W4:Y:S02]  /*6810*/  LDL.128 R12, [R1+0x210] ;  /* 0x00021000010c7983 */ /* 0x000f240000100c00 */
[----:B------:R-:W-:Y:S01]  /*6820*/  @!P0 IMAD R4, R2, 0x9000, RZ ;  /* 0x0000900002048824 */ /* 0x000fe200078e02ff */
[----:B------:R-:W-:Y:S01]  /*6830*/  @!P0 IADD3 R5, PT, PT, R0, UR10, RZ ;  /* 0x0000000a00058c10 */ /* 0x000fe2000fffe0ff */
[----:B------:R-:W-:-:S03]  /*6840*/  IMAD R6, R2, 0x9000, R7 ;  /* 0x0000900002067824 */ /* 0x000fc600078e0207 */
[----:B------:R-:W-:Y:S02]  /*6850*/  @!P0 LOP3.LUT R4, R4, R5, RZ, 0xfc, !PT ;  /* 0x0000000504048212 */ /* 0x000fe400078efcff */
[----:B------:R-:W-:Y:S02]  /*6860*/  IADD3 R6, P2, PT, R6, UR5, RZ ;  /* 0x0000000506067c10 */ /* 0x000fe4000ff5e0ff */
[----:B------:R-:W-:Y:S02]  /*6870*/  @!P0 IADD3 R4, PT, PT, R4, 0x6000, RZ ;  /* 0x0000600004048810 */ /* 0x000fe40007ffe0ff */
[----:B------:R-:W-:Y:S02]  /*6880*/  IADD3.X R7, PT, PT, RZ, RZ, RZ, P2, !PT ;  /* 0x000000ffff077210 */ /* 0x000fe400017fe4ff */
[----:B------:R-:W-:Y:S02]  /*6890*/  @!P0 IADD3 R4, P1, PT, R4, UR5, RZ ;  /* 0x0000000504048c10 */ /* 0x000fe4000ff3e0ff */
[----:B-----5:R-:W-:-:S02]  /*68a0*/  LEA R22, P2, R6, UR12, 0x2 ;  /* 0x0000000c06167c11 */ /* 0x020fc4000f8410ff */
[----:B------:R-:W-:Y:S02]  /*68b0*/  @!P0 IADD3.X R5, PT, PT, RZ, RZ, RZ, P1, !PT ;  /* 0x000000ffff058210 */ /* 0x000fe40000ffe4ff */
[----:B------:R-:W-:Y:S02]  /*68c0*/  @!P0 LEA R24, P1, R4, UR12, 0x2 ;  /* 0x0000000c04188c11 */ /* 0x000fe4000f8210ff */
[----:B------:R-:W-:Y:S02]  /*68d0*/  LEA.HI.X R23, R6, UR13, R7, 0x2, P2 ;  /* 0x0000000d06177c11 */ /* 0x000fe400090f1407 */
[----:B------:R-:W-:Y:S02]  /*68e0*/  @!P0 LEA.HI.X R25, R4, UR13, R5, 0x2, P1 ;  /* 0x0000000d04198c11 */ /* 0x000fe400088f1405 */
[----:B------:R-:W5:Y:S04]  /*68f0*/  LDL.128 R4, [R1+0x200] ;  /* 0x0002000001047983 */ /* 0x000f680000100c00 */
[----:B------:R-:W2:Y:S04]  /*6900*/  LDG.E.CONSTANT R27, desc[UR14][R22.64+0x18000] ;  /* 0x0180000e161b7981 */ /* 0x000ea8000c1e9900 */
[----:B------:R-:W3:Y:S01]  /*6910*/  @!P0 LDG.E.CONSTANT R25, desc[UR14][R24.64+0x8000] ;  /* 0x0080000e18198981 */ /* 0x000ee2000c1e9900 */
[----:B------:R-:W0:Y:S01]  /*6920*/  S2UR UR12, SR_CgaCtaId ;  /* 0x00000000000c79c3 */ /* 0x000e220000008800 */
[----:B------:R-:W-:Y:S01]  /*6930*/  UMOV UR5, 0x400 ;  /* 0x0000040000057882 */ /* 0x000fe20000000000 */
[----:B------:R-:W1:Y:S01]  /*6940*/  S2R R21, SR_CgaCtaId ;  /* 0x0000000000157919 */ /* 0x000e620000008800 */
[----:B------:R-:W-:-:S04]  /*6950*/  UIADD3 UR5, UPT, UPT, UR5, 0xa00, URZ ;  /* 0x00000a0005057890 */ /* 0x000fc8000fffe0ff */
[----:B0-----:R-:W-:Y:S01]  /*6960*/  ULEA UR5, UR12, UR5, 0x18 ;  /* 0x000000050c057291 */ /* 0x001fe2000f8ec0ff */
[----:B------:R-:W-:Y:S02]  /*6970*/  MOV R30, 0x400 ;  /* 0x00000400001e7802 */ /* 0x000fe40000000f00 */
[----:B------:R-:W-:Y:S02]  /*6980*/  LOP3.LUT R33, R28, 0x3c, RZ, 0xc0, !PT ;  /* 0x0000003c1c217812 */ /* 0x000fe400078ec0ff */
[----:B-1----:R-:W-:-:S05]  /*6990*/  LEA R30, R21, R30, 0x18 ;  /* 0x0000001e151e7211 */ /* 0x002fca00078ec0ff */
[----:B------:R-:W-:Y:S01]  /*69a0*/  IMAD R32, R3, 0x280, R30 ;  /* 0x0000028003207824 */ /* 0x000fe200078e021e */
[----:B--2---:R-:W-:Y:S04]  /*69b0*/  STS [R28+UR5], R27 ;  /* 0x0000001b1c007988 */ /* 0x004fe80008000805 */
[----:B---3--:R-:W-:Y:S01]  /*69c0*/  @!P0 STS [R28+UR5+0x100], R25 ;  /* 0x000100191c008988 */ /* 0x008fe20008000805 */
[----:B------:R-:W-:Y:S06]  /*69d0*/  BAR.SYNC.DEFER_BLOCKING 0x0 ;  /* 0x0000000000007b1d */ /* 0x000fec0000010000 */
[----:B------:R-:W-:Y:S04]  /*69e0*/  LDS R29, [R33+UR5] ;  /* 0x00000005211d7984 */ /* 0x000fe80008000800 */
[----:B------:R-:W0:Y:S04]  /*69f0*/  LDS.128 R20, [R32] ;  /* 0x0000000020147984 */ /* 0x000e280000000c00 */
[----:B------:R-:W5:Y:S04]  /*6a00*/  LDS R31, [R33+UR5+0x40] ;  /* 0x00004005211f7984 */ /* 0x000f680008000800 */
[----:B------:R1:W2:Y:S02]  /*6a10*/  LDS.128 R24, [R32+0x10] ;  /* 0x0000100020187984 */ /* 0x0002a40000000c00 */
[----:B-1----:R-:W-:-:S02]  /*6a20*/  HFMA2 R32, -RZ, RZ, 0, 5.9604644775390625e-08 ;  /* 0x00000001ff207431 */ /* 0x002fc400000001ff */
[C---:B0-----:R-:W-:Y:S01]  /*6a30*/  FFMA R16, R29.reuse, R20, R16 ;  /* 0x000000141d107223 */ /* 0x041fe20000000010 */
[C---:B------:R-:W-:Y:S01]  /*6a40*/  FFMA R17, R29.reuse, R21, R17 ;  /* 0x000000151d117223 */ /* 0x040fe20000000011 */
[C---:B------:R-:W-:Y:S01]  /*6a50*/  FFMA R18, R29.reuse, R22, R18 ;  /* 0x000000161d127223 */ /* 0x040fe20000000012 */
[----:B------:R-:W-:Y:S01]  /*6a60*/  FFMA R19, R29, R23, R19 ;  /* 0x000000171d137223 */ /* 0x000fe20000000013 */
[C---:B-----5:R-:W-:Y:S01]  /*6a70*/  FFMA R4, R31.reuse, R20, R4 ;  /* 0x000000141f047223 */ /* 0x060fe20000000004 */
[C---:B------:R-:W-:Y:S01]  /*6a80*/  FFMA R5, R31.reuse, R21, R5 ;  /* 0x000000151f057223 */ /* 0x040fe20000000005 */
[C---:B------:R-:W-:Y:S01]  /*6a90*/  FFMA R6, R31.reuse, R22, R6 ;  /* 0x000000161f067223 */ /* 0x040fe20000000006 */
[----:B------:R-:W-:Y:S01]  /*6aa0*/  FFMA R7, R31, R23, R7 ;  /* 0x000000171f077223 */ /* 0x000fe20000000007 */
[-C--:B--2---:R-:W-:Y:S01]  /*6ab0*/  FFMA R8, R29, R24.reuse, R8 ;  /* 0x000000181d087223 */ /* 0x084fe20000000008 */
[----:B----4-:R-:W-:Y:S01]  /*6ac0*/  FFMA R12, R31, R24, R12 ;  /* 0x000000181f0c7223 */ /* 0x010fe2000000000c */
[-C--:B------:R-:W-:Y:S01]  /*6ad0*/  FFMA R9, R29, R25.reuse, R9 ;  /* 0x000000191d097223 */ /* 0x080fe20000000009 */
[----:B------:R-:W-:Y:S01]  /*6ae0*/  FFMA R13, R31, R25, R13 ;  /* 0x000000191f0d7223 */ /* 0x000fe2000000000d */
[-C--:B------:R-:W-:Y:S01]  /*6af0*/  FFMA R10, R29, R26.reuse, R10 ;  /* 0x0000001a1d0a7223 */ /* 0x080fe2000000000a */
[----:B------:R-:W-:Y:S01]  /*6b00*/  FFMA R14, R31, R26, R14 ;  /* 0x0000001a1f0e7223 */ /* 0x000fe2000000000e */
[-C--:B------:R-:W-:Y:S01]  /*6b10*/  FFMA R11, R29, R27.reuse, R11 ;  /* 0x0000001b1d0b7223 */ /* 0x080fe2000000000b */
[----:B------:R-:W-:Y:S01]  /*6b20*/  FFMA R15, R31, R27, R15 ;  /* 0x0000001b1f0f7223 */ /* 0x000fe2000000000f */
[----:B------:R0:W-:Y:S04]  /*6b30*/  STL.128 [R1], R16 ;  /* 0x0000001001007387 */ /* 0x0001e80000100c00 */
[----:B------:R0:W-:Y:S04]  /*6b40*/  STL.128 [R1+0x200], R4 ;  /* 0x0002000401007387 */ /* 0x0001e80000100c00 */
[----:B------:R0:W-:Y:S04]  /*6b50*/  STL.128 [R1+0x10], R8 ;  /* 0x0000100801007387 */ /* 0x0001e80000100c00 */
[----:B------:R0:W-:Y:S02]  /*6b60*/  STL.128 [R1+0x210], R12 ;  /* 0x0002100c01007387 */ /* 0x0001e40000100c00 */
.L_x_35:
[----:B0-----:R-:W-:-:S04]  /*6b70*/  SHF.L.U32 R4, R32, 0x3, RZ ;  /* 0x0000000320047819 */ /* 0x001fc800000006ff */
[----:B-1----:R-:W-:-:S05]  /*6b80*/  LEA R35, R4, R1, 0x2 ;  /* 0x0000000104237211 */ /* 0x002fca00078e10ff */
[----:B------:R-:W2:Y:S01]  /*6b90*/  LDL.128 R12, [R35] ;  /* 0x00000000230c7983 */ /* 0x000ea20000100c00 */
[----:B------:R-:W-:-:S03]  /*6ba0*/  IMAD R33, R3, 0xa0, RZ ;  /* 0x000000a003217824 */ /* 0x000fc600078e02ff */
        /* <DEDUP_REMOVED lines=8> */
[C---:B0-----:R-:W-:Y:S01]  /*6c30*/  FFMA R22, R29.reuse, R4, R14 ;  /* 0x000000041d167223 */ /* 0x041fe2000000000e */
[----:B------:R-:W-:Y:S02]  /*6c40*/  FFMA R23, R29, R5, R15 ;  /* 0x000000051d177223 */ /* 0x000fe4000000000f */
[----:B------:R-:W2:Y:S01]  /*6c50*/  LDL.128 R12, [R35+0x10] ;  /* 0x00001000230c7983 */ /* 0x000ea20000100c00 */
[C---:B---3--:R-:W-:Y:S01]  /*6c60*/  FFMA R8, R31.reuse, R6, R8 ;  /* 0x000000061f087223 */ /* 0x048fe20000000008 */
[C---:B------:R-:W-:Y:S01]  /*6c70*/  FFMA R9, R31.reuse, R7, R9 ;  /* 0x000000071f097223 */ /* 0x040fe20000000009 */
[C---:B------:R-:W-:Y:S01]  /*6c80*/  FFMA R10, R31.reuse, R4, R10 ;  /* 0x000000041f0a7223 */ /* 0x040fe2000000000a */
[----:B------:R-:W-:Y:S01]  /*6c90*/  FFMA R11, R31, R5, R11 ;  /* 0x000000051f0b7223 */ /* 0x000fe2000000000b */
[----:B------:R-:W4:Y:S04]  /*6ca0*/  LDS.64 R6, [R33+0x18] ;  /* 0x0000180021067984 */ /* 0x000f280000000a00 */
[----:B------:R-:W0:Y:S01]  /*6cb0*/  LDS.64 R4, [R33+0x10] ;  /* 0x0000100021047984 */ /* 0x000e220000000a00 */
[----:B------:R-:W-:-:S04]  /*6cc0*/  IADD3 R26, PT, PT, R32, 0x1, RZ ;  /* 0x00000001201a7810 */ /* 0x000fc80007ffe0ff */
[----:B------:R-:W-:-:S04]  /*6cd0*/  SHF.L.U32 R34, R26, 0x3, RZ ;  /* 0x000000031a227819 */ /* 0x000fc800000006ff */
[----:B------:R-:W-:Y:S01]  /*6ce0*/  LEA R34, R34, R1, 0x2 ;  /* 0x0000000122227211 */ /* 0x000fe200078e10ff */
        /* <DEDUP_REMOVED lines=26> */
[----:B------:R-:W-:Y:S02]  /*6e90*/  FFMA R9, R31, R7, R9 ;  /* 0x000000071f097223 */ /* 0x000fe40000000009 */
[----:B------:R-:W0:Y:S01]  /*6ea0*/  LDS.64 R6, [R33+0x40] ;  /* 0x0000400021067984 */ /* 0x000e220000000a00 */
[----:B------:R-:W-:-:S03]  /*6eb0*/  IADD3 R26, PT, PT, R32, 0x2, RZ ;  /* 0x00000002201a7810 */ /* 0x000fc60007ffe0ff */
        /* <DEDUP_REMOVED lines=8> */
[----:B------:R-:W-:Y:S01]  /*6f40*/  SHF.L.U32 R4, R26, 0x3, RZ ;  /* 0x000000031a047819 */ /* 0x000fe200000006ff */
[C---:B------:R-:W-:Y:S01]  /*6f50*/  FFMA R25, R29.reuse, R5, R13 ;  /* 0x000000051d197223 */ /* 0x040fe2000000000d */
[C---:B------:R-:W-:Y:S01]  /*6f60*/  FFMA R26, R29.reuse, R6, R14 ;  /* 0x000000061d1a7223 */ /* 0x040fe2000000000e */
[C---:B------:R-:W-:Y:S01]  /*6f70*/  FFMA R27, R29.reuse, R7, R15 ;  /* 0x000000071d1b7223 */ /* 0x040fe2000000000f */
[----:B------:R-:W-:Y:S01]  /*6f80*/  LEA R35, R4, R1, 0x2 ;  /* 0x0000000104237211 */ /* 0x000fe200078e10ff */
[----:B------:R-:W2:Y:S04]  /*6f90*/  LDS.64 R6, [R33+0x50] ;  /* 0x0000500021067984 */ /* 0x000ea80000000a00 */
        /* <DEDUP_REMOVED lines=78> */
[----:B------:R-:W-:-:S03]  /*7480*/  IADD3 R32, PT, PT, R32, 0x5, RZ ;  /* 0x0000000520207810 */ /* 0x000fc60007ffe0ff */
[----:B------:R1:W-:Y:S04]  /*7490*/  STL.128 [R35], R20 ;  /* 0x0000001423007387 */ /* 0x0003e80000100c00 */
[----:B------:R1:W-:Y:S01]  /*74a0*/  STL.128 [R35+0x200], R8 ;  /* 0x0002000823007387 */ /* 0x0003e20000100c00 */
[----:B------:R-:W-:Y:S01]  /*74b0*/  ISETP.NE.AND P0, PT, R32, 0x10, PT ;  /* 0x000000102000780c */ /* 0x000fe20003f05270 */
        /* <DEDUP_REMOVED lines=47> */
.L_x_36:
        /* <DEDUP_REMOVED lines=168> */
[----:B--2---:R-:W-:Y:S01]  /*8230*/  SHF.L.U32 R22, R0, 0x2, RZ ;  /* 0x0000000200167819 */ /* 0x004fe200000006ff */
[----:B------:R-:W2:Y:S01]  /*8240*/  LDL.128 R16, [R1+0x200] ;  /* 0x0002000001107983 */ /* 0x000ea20000100c00 */
        /* <DEDUP_REMOVED lines=31> */
.L_x_37:
        /* <DEDUP_REMOVED lines=160> */
[----:B------:R-:W-:-:S04]  /*8e40*/  UIADD3 UR4, UPT, UPT, UR4, 0x1, URZ ;  /* 0x0000000104047890 */ /* 0x000fc8000fffe0ff */
[----:B------:R-:W-:-:S09]  /*8e50*/  UISETP.NE.AND UP0, UPT, UR4, 0x40, UPT ;  /* 0x000000400400788c */ /* 0x000fd2000bf05270 */
[----:B------:R-:W-:Y:S05]  /*8e60*/  BRA.U UP0, `(.L_x_38) ;  /* 0xffffffd100907547 */ /* 0x000fea000b83ffff */
[----:B------:R-:W-:-:S04]  /*8e70*/  IADD3 R2, PT, PT, R2, 0x1, RZ ;  /* 0x0000000102027810 */ /* 0x000fc80007ffe0ff */
[----:B------:R-:W-:-:S13]  /*8e80*/  ISETP.NE.AND P0, PT, R2, 0x3, PT ;  /* 0x000000030200780c */ /* 0x000fda0003f05270 */
[----:B------:R-:W-:Y:S05]  /*8e90*/  @P0 BRA `(.L_x_39) ;  /* 0xffffff7400ac0947 */ /* 0x000fea000383ffff */
[----:B------:R-:W0:Y:S01]  /*8ea0*/  LDC.64 R2, c[0x0][0x398] ;  /* 0x0000e600ff027b82 */ /* 0x000e220000000a00 */
[----:B------:R-:W-:Y:S01]  /*8eb0*/  LOP3.LUT R4, R0, 0xf, RZ, 0xc0, !PT ;  /* 0x0000000f00047812 */ /* 0x000fe200078ec0ff */
[----:B------:R-:W2:Y:S03]  /*8ec0*/  LDCU.64 UR4, c[0x0][0x390] ;  /* 0x00007200ff0477ac */ /* 0x000ea60008000a00 */
[----:B------:R-:W-:-:S03]  /*8ed0*/  IADD3 R5, PT, PT, R4, UR10, RZ ;  /* 0x0000000a04057c10 */ /* 0x000fc6000fffe0ff */
[----:B------:R-:W3:Y:S02]  /*8ee0*/  LDC.64 R6, c[0x0][0x3a0] ;  /* 0x0000e800ff067b82 */ /* 0x000ee40000000a00 */
[----:B0-----:R-:W-:Y:S01]  /*8ef0*/  IMAD.WIDE.U32 R2, R5, 0x4, R2 ;  /* 0x0000000405027825 */ /* 0x001fe200078e0002 */
[----:B------:R-:W-:-:S04]  /*8f00*/  MOV R4, 0x400 ;  /* 0x0000040000047802 */ /* 0x000fc80000000f00 */
[----:B-1----:R-:W5:Y:S01]  /*8f10*/  LDG.E.CONSTANT R18, desc[UR14][R2.64] ;  /* 0x0000000e02127981 */ /* 0x002f62000c1e9900 */
[----:B---3--:R-:W-:Y:S01]  /*8f20*/  IMAD.WIDE.U32 R6, R5, 0x4, R6 ;  /* 0x0000000405067825 */ /* 0x008fe200078e0006 */
[----:B------:R-:W-:Y:S02]  /*8f30*/  SHF.L.U32 R5, R0, 0xb, RZ ;  /* 0x0000000b00057819 */ /* 0x000fe400000006ff */
[----:B------:R0:W5:Y:S02]  /*8f40*/  LDG.E.CONSTANT R19, desc[UR14][R2.64+0x40] ;  /* 0x0000400e02137981 */ /* 0x000164000c1e9900 */
[----:B------:R-:W-:Y:S02]  /*8f50*/  LOP3.LUT R5, R5, 0x1f800f, R0, 0xc8, !PT ;  /* 0x001f800f05057812 */ /* 0x000fe400078ec800 */
[----:B------:R-:W5:Y:S01]  /*8f60*/  LDG.E.CONSTANT R21, desc[UR14][R6.64] ;  /* 0x0000000e06157981 */ /* 0x000f62000c1e9900 */
[----:B------:R-:W-:Y:S01]  /*8f70*/  MOV R0, UR10 ;  /* 0x0000000a00007c02 */ /* 0x000fe20008000f00 */
[----:B------:R-:W1:Y:S02]  /*8f80*/  LDCU.64 UR10, c[0x0][0x3a8] ;  /* 0x00007500ff0a77ac */ /* 0x000e640008000a00 */
[----:B------:R3:W5:Y:S01]  /*8f90*/  LDG.E.CONSTANT R20, desc[UR14][R6.64+0x40] ;  /* 0x0000400e06147981 */ /* 0x000762000c1e9900 */
[----:B------:R-:W-:Y:S01]  /*8fa0*/  IADD3 R0, PT, PT, R0, UR8, R5 ;  /* 0x0000000800007c10 */ /* 0x000fe2000fffe005 */
[----:B------:R-:W-:-:S03]  /*8fb0*/  HFMA2 R5, -RZ, RZ, 0, 0 ;  /* 0x00000000ff057431 */ /* 0x000fc600000001ff */
[----:B------:R-:W-:-:S05]  /*8fc0*/  IADD3 R9, PT, PT, R0, UR9, RZ ;  /* 0x0000000900097c10 */ /* 0x000fca000fffe0ff */
[----:B0-----:R-:W-:-:S03]  /*8fd0*/  IMAD.WIDE.U32 R2, R9, 0x4, R4 ;  /* 0x0000000409027825 */ /* 0x001fc600078e0004 */
[C---:B--2---:R-:W-:Y:S02]  /*8fe0*/  IADD3 R4, P0, PT, R2.reuse, UR4, RZ ;  /* 0x0000000402047c10 */ /* 0x044fe4000ff1e0ff */
[----:B-1----:R-:W-:Y:S02]  /*8ff0*/  IADD3 R2, P1, PT, R2, UR10, RZ ;  /* 0x0000000a02027c10 */ /* 0x002fe4000ff3e0ff */
[C---:B---3--:R-:W-:Y:S02]  /*9000*/  IADD3.X R7, PT, PT, R3.reuse, UR5, RZ, P0, !PT ;  /* 0x0000000503077c10 */ /* 0x048fe400087fe4ff */
[----:B------:R-:W-:Y:S01]  /*9010*/  IADD3.X R3, PT, PT, R3, UR11, RZ, P1, !PT ;  /* 0x0000000b03037c10 */ /* 0x000fe20008ffe4ff */
[----:B------:R-:W-:-:S08]  /*9020*/  UMOV UR4, URZ ;  /* 0x000000ff00047c82 */ /* 0x000fd00008000000 */
.L_x_40:
[----:B0-----:R-:W2:Y:S04]  /*9030*/  LDL.128 R8, [UR6+-0x210] ;  /* 0xfffdf006ff087983 */ /* 0x001ea80008100c00 */
[----:B------:R-:W3:Y:S04]  /*9040*/  LDG.E.CONSTANT R17, desc[UR14][R2.64+-0x400] ;  /* 0xfffc000e02117981 */ /* 0x000ee8000c1e9900 */
[----:B------:R-:W4:Y:S04]  /*9050*/  LDL.128 R12, [UR6+-0x10] ;  /* 0xfffff006ff0c7983 */ /* 0x000f280008100c00 */
[----:B------:R-:W4:Y:S04]  /*9060*/  LDG.E.CONSTANT R6, desc[UR14][R2.64+-0x300] ;  /* 0xfffd000e02067981 */ /* 0x000f28000c1e9900 */
[----:B------:R-:W4:Y:S04]  /*9070*/  LDG.E.CONSTANT R5, desc[UR14][R2.64+-0x200] ;  /* 0xfffe000e02057981 */ /* 0x000f28000c1e9900 */
[----:B------:R-:W4:Y:S04]  /*9080*/  LDG.E.CONSTANT R23, desc[UR14][R2.64+-0x3c0] ;  /* 0xfffc400e02177981 */ /* 0x000f28000c1e9900 */
[----:B------:R-:W4:Y:S04]  /*9090*/  LDG.E.CONSTANT R24, desc[UR14][R2.64+-0x2c0] ;  /* 0xfffd400e02187981 */ /* 0x000f28000c1e9900 */
[----:B------:R-:W4:Y:S04]  /*90a0*/  LDG.E.CONSTANT R25, desc[UR14][R2.64+-0x1c0] ;  /* 0xfffe400e02197981 */ /* 0x000f28000c1e9900 */
[----:B------:R-:W4:Y:S04]  /*90b0*/  LDG.E.CONSTANT R22, desc[UR14][R2.64+-0x100] ;  /* 0xffff000e02167981 */ /* 0x000f28000c1e9900 */
[----:B------:R-:W4:Y:S01]  /*90c0*/  LDG.E.CONSTANT R0, desc[UR14][R2.64+-0xc0] ;  /* 0xffff400e02007981 */ /* 0x000f22000c1e9900 */
[----:B------:R-:W-:Y:S01]  /*90d0*/  MOV R16, R4 ;  /* 0x0000000400107202 */ /* 0x000fe20000000f00 */
[----:B--2--5:R-:W-:-:S04]  /*90e0*/  FFMA R8, R18, R8, R21 ;  /* 0x0000000812087223 */ /* 0x024fc80000000015 */
[----:B---3--:R-:W-:Y:S01]  /*90f0*/  FADD R8, R8, R17 ;  /* 0x0000001108087221 */ /* 0x008fe20000000000 */
[----:B------:R-:W-:-:S04]  /*9100*/  FFMA R9, R18, R9, R21 ;  /* 0x0000000912097223 */ /* 0x000fc80000000015 */
[----:B------:R-:W-:Y:S01]  /*9110*/  FMNMX R27, RZ, R8, !PT ;  /* 0x00000008ff1b7209 */ /* 0x000fe20007800000 */
[----:B------:R-:W-:Y:S01]  /*9120*/  FFMA R8, R18, R10, R21 ;  /* 0x0000000a12087223 */ /* 0x000fe20000000015 */
[----:B----4-:R-:W-:Y:S01]  /*9130*/  FFMA R13, R19, R13, R20 ;  /* 0x0000000d130d7223 */ /* 0x010fe20000000014 */
[----:B------:R-:W-:Y:S01]  /*9140*/  MOV R17, R7 ;  /* 0x0000000700117202 */ /* 0x000fe20000000f00 */
[----:B------:R-:W-:Y:S01]  /*9150*/  FADD R9, R9, R6 ;  /* 0x0000000609097221 */ /* 0x000fe20000000000 */
[C-C-:B------:R-:W-:Y:S01]  /*9160*/  FFMA R10, R19.reuse, R12, R20.reuse ;  /* 0x0000000c130a7223 */ /* 0x140fe20000000014 */
[----:B------:R-:W-:Y:S01]  /*9170*/  FFMA R14, R19, R14, R20 ;  /* 0x0000000e130e7223 */ /* 0x000fe20000000014 */
[----:B------:R-:W-:Y:S01]  /*9180*/  FADD R8, R8, R5 ;  /* 0x0000000508087221 */ /* 0x000fe20000000000 */
[----:B------:R-:W2:Y:S04]  /*9190*/  LDG.E.CONSTANT R12, desc[UR14][R2.64] ;  /* 0x0000000e020c7981 */ /* 0x000ea8000c1e9900 */
[----:B------:R-:W3:Y:S01]  /*91a0*/  LDL.128 R4, [UR6+-0x200] ;  /* 0xfffe0006ff047983 */ /* 0x000ee20008100c00 */
[----:B------:R-:W-:Y:S01]  /*91b0*/  FADD R23, R10, R23 ;  /* 0x000000170a177221 */ /* 0x000fe20000000000 */
[----:B------:R-:W-:-:S02]  /*91c0*/  FADD R24, R13, R24 ;  /* 0x000000180d187221 */ /* 0x000fc40000000000 */
[----:B------:R-:W4:Y:S01]  /*91d0*/  LDG.E.CONSTANT R13, desc[UR14][R2.64+0x200] ;  /* 0x0002000e020d7981 */ /* 0x000f22000c1e9900 */
[----:B------:R-:W-:Y:S01]  /*91e0*/  FADD R10, R14, R25 ;  /* 0x000000190e0a7221 */ /* 0x000fe20000000000 */
[----:B------:R-:W-:Y:S01]  /*91f0*/  FMNMX R29, RZ, R9, !PT ;  /* 0x00000009ff1d7209 */ /* 0x000fe20007800000 */
[----:B------:R-:W-:Y:S01]  /*9200*/  FFMA R25, R18, R11, R21 ;  /* 0x0000000b12197223 */ /* 0x000fe20000000015 */
[----:B------:R-:W-:Y:S01]  /*9210*/  FMNMX R33, RZ, R8, !PT ;  /* 0x00000008ff217209 */ /* 0x000fe20007800000 */
[----:B------:R-:W-:Y:S01]  /*9220*/  FFMA R15, R19, R15, R20 ;  /* 0x0000000f130f7223 */ /* 0x000fe20000000014 */
[----:B------:R-:W-:Y:S01]  /*9230*/  FMNMX R35, RZ, R10, !PT ;  /* 0x0000000aff237209 */ /* 0x000fe20007800000 */
[----:B------:R0:W-:Y:S04]  /*9240*/  STG.E desc[UR14][R16.64+-0x400], R27 ;  /* 0xfffc001b10007986 */ /* 0x0001e8000c10190e */
[----:B------:R-:W2:Y:S01]  /*9250*/  LDL.128 R8, [UR6] ;  /* 0x00000006ff087983 */ /* 0x000ea20008100c00 */
[----:B------:R-:W-:Y:S01]  /*9260*/  FMNMX R31, RZ, R24, !PT ;  /* 0x00000018ff1f7209 */ /* 0x000fe20007800000 */
[----:B------:R-:W-:Y:S01]  /*9270*/  FADD R25, R25, R22 ;  /* 0x0000001619197221 */ /* 0x000fe20000000000 */
[----:B------:R-:W-:Y:S01]  /*9280*/  FADD R26, R15, R0 ;  /* 0x000000000f1a7221 */ /* 0x000fe20000000000 */
[----:B------:R-:W2:Y:S01]  /*9290*/  LDG.E.CONSTANT R14, desc[UR14][R2.64+0x100] ;  /* 0x0001000e020e7981 */ /* 0x000ea2000c1e9900 */
[----:B0-----:R-:W-:-:S03]  /*92a0*/  FMNMX R27, RZ, R23, !PT ;  /* 0x00000017ff1b7209 */ /* 0x001fc60007800000 */
[----:B------:R-:W2:Y:S04]  /*92b0*/  LDG.E.CONSTANT R24, desc[UR14][R2.64+0x40] ;  /* 0x0000400e02187981 */ /* 0x000ea8000c1e9900 */
[----:B------:R-:W2:Y:S04]  /*92c0*/  LDG.E.CONSTANT R15, desc[UR14][R2.64+0x140] ;  /* 0x0001400e020f7981 */ /* 0x000ea8000c1e9900 */
[----:B------:R-:W2:Y:S04]  /*92d0*/  LDG.E.CONSTANT R0, desc[UR14][R2.64+0x240] ;  /* 0x0002400e02007981 */ /* 0x000ea8000c1e9900 */
[----:B------:R-:W2:Y:S04]  /*92e0*/  LDG.E.CONSTANT R23, desc[UR14][R2.64+0x300] ;  /* 0x0003000e02177981 */ /* 0x000ea8000c1e9900 */
[----:B------:R0:W2:Y:S04]  /*92f0*/  LDG.E.CONSTANT R22, desc[UR14][R2.64+0x340] ;  /* 0x0003400e02167981 */ /* 0x0000a8000c1e9900 */
[----:B------:R1:W-:Y:S04]  /*9300*/  STG.E desc[UR14][R16.64+-0x3c0], R27 ;  /* 0xfffc401b10007986 */ /* 0x0003e8000c10190e */
[----:B------:R2:W-:Y:S01]  /*9310*/  STG.E desc[UR14][R16.64+-0x300], R29 ;  /* 0xfffd001d10007986 */ /* 0x0005e2000c10190e */
[----:B------:R-:W-:-:S03]  /*9320*/  FMNMX R25, RZ, R25, !PT ;  /* 0x00000019ff197209 */ /* 0x000fc60007800000 */
[----:B------:R-:W-:Y:S04]  /*9330*/  STG.E desc[UR14][R16.64+-0x200], R33 ;  /* 0xfffe002110007986 */ /* 0x000fe8000c10190e */
[----:B------:R-:W-:Y:S04]  /*9340*/  STG.E desc[UR14][R16.64+-0x2c0], R31 ;  /* 0xfffd401f10007986 */ /* 0x000fe8000c10190e */
[----:B------:R-:W-:Y:S04]  /*9350*/  STG.E desc[UR14][R16.64+-0x1c0], R35 ;  /* 0xfffe402310007986 */ /* 0x000fe8000c10190e */
[----:B------:R-:W-:Y:S01]  /*9360*/  STG.E desc[UR14][R16.64+-0x100], R25 ;  /* 0xffff001910007986 */ /* 0x000fe2000c10190e */
[----:B------:R-:W-:-:S04]  /*9370*/  UIADD3 UR4, UPT, UPT, UR4, 0x1, URZ ;  /* 0x0000000104047890 */ /* 0x000fc8000fffe0ff */
[----:B------:R-:W-:Y:S01]  /*9380*/  UISETP.NE.AND UP0, UPT, UR4, 0x10, UPT ;  /* 0x000000100400788c */ /* 0x000fe2000bf05270 */
[----:B0-----:R-:W-:Y:S01]  /*9390*/  IADD3 R2, P1, PT, R2, 0x800, RZ ;  /* 0x0000080002027810 */ /* 0x001fe20007f3e0ff */
[----:B------:R-:W-:-:S03]  /*93a0*/  UIADD3 UR6, UPT, UPT, UR6, 0x20, URZ ;  /* 0x0000002006067890 */ /* 0x000fc6000fffe0ff */
[----:B------:R-:W-:Y:S01]  /*93b0*/  IADD3.X R3, PT, PT, RZ, R3, RZ, P1, !PT ;  /* 0x00000003ff037210 */ /* 0x000fe20000ffe4ff */
[C-C-:B---3--:R-:W-:Y:S01]  /*93c0*/  FFMA R6, R18.reuse, R6, R21.reuse ;  /* 0x0000000612067223 */ /* 0x148fe20000000015 */
[----:B-1----:R-:W-:-:S03]  /*93d0*/  FFMA R27, R18, R4, R21 ;  /* 0x00000004121b7223 */ /* 0x002fc60000000015 */
[----:B----4-:R-:W-:Y:S01]  /*93e0*/  FADD R6, R6, R13 ;  /* 0x0000000d06067221 */ /* 0x010fe20000000000 */
[----:B--2---:R-:W-:Y:S01]  /*93f0*/  FADD R12, R27, R12 ;  /* 0x0000000c1b0c7221 */ /* 0x004fe20000000000 */
[----:B------:R-:W-:-:S03]  /*9400*/  FFMA R5, R18, R5, R21 ;  /* 0x0000000512057223 */ /* 0x000fc60000000015 */
[----:B------:R-:W-:Y:S01]  /*9410*/  FMNMX R29, RZ, R6, !PT ;  /* 0x00000006ff1d7209 */ /* 0x000fe20007800000 */
[----:B------:R-:W-:Y:S01]  /*9420*/  FFMA R6, R18, R7, R21 ;  /* 0x0000000712067223 */ /* 0x000fe20000000015 */
[----:B------:R-:W-:Y:S01]  /*9430*/  FMNMX R13, RZ, R12, !PT ;  /* 0x0000000cff0d7209 */ /* 0x000fe20007800000 */
[C-C-:B------:R-:W-:Y:S01]  /*9440*/  FFMA R4, R19.reuse, R9, R20.reuse ;  /* 0x0000000913047223 */ /* 0x140fe20000000014 */
[C-C-:B------:R-:W-:Y:S01]  /*9450*/  FFMA R7, R19.reuse, R8, R20.reuse ;  /* 0x0000000813077223 */ /* 0x140fe20000000014 */
[C-C-:B------:R-:W-:Y:S01]  /*9460*/  FFMA R9, R19.reuse, R10, R20.reuse ;  /* 0x0000000a13097223 */ /* 0x140fe20000000014 */
[----:B------:R-:W-:Y:S01]  /*9470*/  FFMA R11, R19, R11, R20 ;  /* 0x0000000b130b7223 */ /* 0x000fe20000000014 */
[----:B------:R-:W-:Y:S01]  /*9480*/  FADD R14, R5, R14 ;  /* 0x0000000e050e7221 */ /* 0x000fe20000000000 */
[----:B------:R-:W-:Y:S01]  /*9490*/  FMNMX R5, RZ, R26, !PT ;  /* 0x0000001aff057209 */ /* 0x000fe20007800000 */
[----:B------:R-:W-:Y:S01]  /*94a0*/  FADD R7, R7, R24 ;  /* 0x0000001807077221 */ /* 0x000fe20000000000 */
[----:B------:R-:W-:Y:S01]  /*94b0*/  FADD R4, R4, R15 ;  /* 0x0000000f04047221 */ /* 0x000fe20000000000 */
[----:B------:R-:W-:Y:S01]  /*94c0*/  FADD R0, R9, R0 ;  /* 0x0000000009007221 */ /* 0x000fe20000000000 */
[----:B------:R-:W-:Y:S01]  /*94d0*/  FADD R6, R6, R23 ;  /* 0x0000001706067221 */ /* 0x000fe20000000000 */
[----:B------:R-:W-:Y:S01]  /*94e0*/  FADD R22, R11, R22 ;  /* 0x000000160b167221 */ /* 0x000fe20000000000 */
[----:B------:R0:W-:Y:S01]  /*94f0*/  STG.E desc[UR14][R16.64+-0xc0], R5 ;  /* 0xffff400510007986 */ /* 0x0001e2000c10190e */
[----:B------:R-:W-:-:S02]  /*9500*/  FMNMX R27, RZ, R14, !PT ;  /* 0x0000000eff1b7209 */ /* 0x000fc40007800000 */
[----:B------:R-:W-:Y:S01]  /*9510*/  FMNMX R9, RZ, R4, !PT ;  /* 0x00000004ff097209 */ /* 0x000fe20007800000 */
[----:B------:R1:W-:Y:S01]  /*9520*/  STG.E desc[UR14][R16.64], R13 ;  /* 0x0000000d10007986 */ /* 0x0003e2000c10190e */
[----:B------:R-:W-:Y:S02]  /*9530*/  FMNMX R11, RZ, R0, !PT ;  /* 0x00000000ff0b7209 */ /* 0x000fe40007800000 */
[----:B------:R-:W-:Y:S02]  /*9540*/  FMNMX R15, RZ, R22, !PT ;  /* 0x00000016ff0f7209 */ /* 0x000fe40007800000 */
[----:B0-----:R-:W-:Y:S02]  /*9550*/  FMNMX R5, RZ, R7, !PT ;  /* 0x00000007ff057209 */ /* 0x001fe40007800000 */
[----:B-1----:R-:W-:Y:S01]  /*9560*/  FMNMX R13, RZ, R6, !PT ;  /* 0x00000006ff0d7209 */ /* 0x002fe20007800000 */
[----:B------:R0:W-:Y:S04]  /*9570*/  STG.E desc[UR14][R16.64+0x100], R27 ;  /* 0x0001001b10007986 */ /* 0x0001e8000c10190e */
[----:B------:R0:W-:Y:S04]  /*9580*/  STG.E desc[UR14][R16.64+0x200], R29 ;  /* 0x0002001d10007986 */ /* 0x0001e8000c10190e */
[----:B------:R0:W-:Y:S04]  /*9590*/  STG.E desc[UR14][R16.64+0x40], R5 ;  /* 0x0000400510007986 */ /* 0x0001e8000c10190e */
[----:B------:R0:W-:Y:S04]  /*95a0*/  STG.E desc[UR14][R16.64+0x140], R9 ;  /* 0x0001400910007986 */ /* 0x0001e8000c10190e */
[----:B------:R0:W-:Y:S04]  /*95b0*/  STG.E desc[UR14][R16.64+0x240], R11 ;  /* 0x0002400b10007986 */ /* 0x0001e8000c10190e */
[----:B------:R0:W-:Y:S04]  /*95c0*/  STG.E desc[UR14][R16.64+0x300], R13 ;  /* 0x0003000d10007986 */ /* 0x0001e8000c10190e */
[----:B------:R0:W-:Y:S01]  /*95d0*/  STG.E desc[UR14][R16.64+0x340], R15 ;  /* 0x0003400f10007986 */ /* 0x0001e2000c10190e */
[----:B------:R-:W-:-:S04]  /*95e0*/  IADD3 R4, P0, PT, R16, 0x800, RZ ;  /* 0x0000080010047810 */ /* 0x000fc80007f1e0ff */
[----:B------:R-:W-:Y:S01]  /*95f0*/  IADD3.X R7, PT, PT, RZ, R17, RZ, P0, !PT ;  /* 0x00000011ff077210 */ /* 0x000fe200007fe4ff */
[----:B------:R-:W-:Y:S08]  /*9600*/  BRA.U UP0, `(.L_x_40) ;  /* 0xfffffff900887547 */ /* 0x000ff0000b83ffff */
[----:B------:R-:W-:Y:S05]  /*9610*/  EXIT ;  /* 0x000000000000794d */ /* 0x000fea0003800000 */
.L_x_41:
[----:B------:R-:W-:-:S00]  /*9620*/  BRA `(.L_x_41) ;  /* 0xfffffffc00fc7947 */ /* 0x000fc0000383ffff */
[----:B------:R-:W-:-:S00]  /*9630*/  NOP ;  /* 0x0000000000007918 */ /* 0x000fc00000000000 */
        /* <DEDUP_REMOVED lines=12> */
.L_x_42:


//--------------------- .nv.shared.my_kernel_kernel0 --------------------------
	.section	.nv.shared.my_kernel_kernel0,"aw",@nobits
	.sectionflags	@""
	.align	4
.nv.shared.my_kernel_kernel0:
	.zero		3968


//--------------------- .nv.shared.reserved.0     --------------------------
	.section	.nv.shared.reserved.0,"aw",@nobits
	.weak		__nv_reservedSMEM_offset_0_alias
	.size		__nv_reservedSMEM_offset_0_alias, 0, 64
	.other		__nv_reservedSMEM_offset_0_alias,@"STO_CUDA_RESERVED_SHARED STV_DEFAULT"
__nv_reservedSMEM_offset_0_alias:
	.zero		0
	.zero		64


//--------------------- .nv.constant0.my_kernel_kernel0 --------------------------
	.section	.nv.constant0.my_kernel_kernel0,"a",@progbits
	.sectionflags	@""
	.align	4
.nv.constant0.my_kernel_kernel0:
	.zero		944


//--------------------- SYMBOLS --------------------------

	.type		.nv.reservedSmem.offset0,@object
	.size		.nv.reservedSmem.offset0,0x4
	.type		.nv.reservedSmem.cap,@object
	.size		.nv.reservedSmem.cap,0x4
